// auto-generated by cutlass_sweep.gemm — config: {"arch": "sm_100", "cluster_m": 2, "cluster_n": 2, "dtype": "e5m2", "dtype_b": "e5m2", "layout": "nt", "stages": 0, "tile_k": 128, "tile_m": 256, "tile_n": 256}
#include "cutlass/cutlass.h"
#include "cutlass/gemm/collective/collective_builder.hpp"
#include "cutlass/gemm/device/gemm_universal_adapter.h"
#include "cutlass/gemm/kernel/gemm_universal.hpp"
#include "cutlass/epilogue/collective/collective_builder.hpp"

using ElemA = cutlass::float_e5m2_t;
using ElemB = cutlass::float_e5m2_t;
using ElemCD = cutlass::float_e5m2_t;
using Acc  = float;
using TileShape    = cute::Shape<cute::_256, cute::_256, cute::_128>;
using ClusterShape = cute::Shape<cute::_2, cute::_2, cute::_1>;

using CollectiveEpilogue = typename cutlass::epilogue::collective::CollectiveBuilder<
    cutlass::arch::Sm100, cutlass::arch::OpClassTensorOp,
    TileShape, ClusterShape,
    cutlass::epilogue::collective::EpilogueTileAuto,
    Acc, Acc,
    ElemCD, cutlass::layout::RowMajor, 128 / cutlass::sizeof_bits<ElemCD>::value,
    ElemCD, cutlass::layout::RowMajor, 128 / cutlass::sizeof_bits<ElemCD>::value,
    cutlass::epilogue::collective::EpilogueScheduleAuto
  >::CollectiveOp;

using CollectiveMainloop = typename cutlass::gemm::collective::CollectiveBuilder<
    cutlass::arch::Sm100, cutlass::arch::OpClassTensorOp,
    ElemA, cutlass::layout::RowMajor, 128 / cutlass::sizeof_bits<ElemA>::value,
    ElemB, cutlass::layout::ColumnMajor, 128 / cutlass::sizeof_bits<ElemB>::value,
    Acc,
    TileShape, ClusterShape,
    cutlass::gemm::collective::StageCountAutoCarveout<static_cast<int>(sizeof(typename CollectiveEpilogue::SharedStorage))>,
    cutlass::gemm::collective::KernelScheduleAuto
  >::CollectiveOp;

using GemmKernel = cutlass::gemm::kernel::GemmUniversal<
    cute::Shape<int,int,int,int>,
    CollectiveMainloop,
    CollectiveEpilogue
>;
using Gemm = cutlass::gemm::device::GemmUniversalAdapter<GemmKernel>;

// Force the device kernel symbol into the cubin without needing a host main.
auto* _anchor = &cutlass::device_kernel<GemmKernel>;


// ===== COMPILED SASS (sm_100a) =====

	.target	sm_100a

	.elftype	@"ET_EXEC"


//--------------------- .note.nv.tkinfo           --------------------------
	.section	.note.nv.tkinfo,"",@"SHT_NOTE"
	.sectionflags	@"SHF_NOTE_NV_TKINFO"
	.tkinfo
        /*0018*/ 	.word	0x00000002
        /*0030*/ 	.string	""
        /*0030*/ 	.string	"ptxas"
        /*0030*/ 	.string	"Cuda compilation tools, release 13.0, V13.0.88"
        /*0030*/ 	.string	"Build cuda_13.0.r13.0/compiler.36424714_0"
        /*0030*/ 	.string	"-arch sm_100a -m 64 "



//--------------------- .note.nv.cuinfo           --------------------------
	.section	.note.nv.cuinfo,"",@"SHT_NOTE"
	.sectionflags	@"SHF_NOTE_NV_CUINFO"
        /*0018*/ 	.short	0x0002
        /*001a*/ 	.short	0x0064
        /*001c*/ 	.short	0x0082
	.zero		2


//--------------------- .nv.info                  --------------------------
	.section	.nv.info,"",@"SHT_CUDA_INFO"
	.align	4


	//----- nvinfo : EIATTR_REGCOUNT
	.align		4
        /*0000*/ 	.byte	0x04, 0x2f
        /*0002*/ 	.short	(.L_20 - .L_19)
	.align		4
.L_19:
        /*0004*/ 	.word	index@(_ZN7cutlass13device_kernelINS_4gemm6kernel13GemmUniversalIN4cute5tupleIJiiiiEEENS1_10collective13CollectiveMmaINS1_35MainloopSm100TmaUmmaWarpSpecializedILi5ELi2ELi2ENS5_IJNS4_1CILi2EEESB_NSA_ILi1EEEEEEEENS5_IJNSA_ILi256EEESF_NSA_ILi128EEEEEENS_12float_e5m2_tENS5_IJlSC_lEEESI_SJ_NS4_8TiledMMAINS4_8MMA_AtomIJNS4_10MMA_TraitsINS4_25SM100_MMA_F8F6F4_2x1SM_SSEJSI_SI_fSF_SF_NS4_17integral_constantINS4_4UMMA5MajorELSQ_0EEESR_NSO_INSP_7ScaleInELSS_0EEEST_EEEEEENS4_6LayoutINS5_IJSC_SC_SC_EEENS5_IJNSA_ILi0EEESY_SY_EEEEENS5_IJNS4_10UnderscoreES11_S11_EEEEENS4_28SM100_TMA_2SM_LOAD_MULTICASTENS4_14ComposedLayoutINS4_7SwizzleILi3ELi4ELi3EEENS4_18smem_ptr_flag_bitsILi8EEENSW_INS5_IJNSA_ILi8EEESG_EEENS5_IJSG_SC_EEEEEEEvNS4_8identityENS4_18SM100_TMA_2SM_LOADES1E_vS1F_EENS_8epilogue10collective18CollectiveEpilogueINS1I_23Sm100TmaWarpSpecializedILi4ELi2ELi64ELb0ELb0EEEJNS5_IJSG_SF_SG_EEENS5_IJNSW_ISG_SC_EENSW_INSA_ILi64EEESC_EEEEESI_SJ_SI_SJ_NS1I_6fusion15FusionCallbacksIS1M_NS1S_17LinearCombinationISI_fSI_fLNS_15FloatRoundStyleE2EEES1N_S1R_JEEENS4_5SM1004TMEM4LOAD26SM100_TMEM_LOAD_32dp32b64xENS4_13SM90_TMA_LOADENS15_INS16_ILi2ELi4ELi3EEES19_NSW_INS5_IJS1A_S1P_EEENS5_IJS1P_SC_EEEEEEENS4_39AutoVectorizingCopyWithAssumedAlignmentILi128EEENS4_14SM90_TMA_STOREES27_S29_S29_EEEvvEEEEvNT_6ParamsE)
        /*0008*/ 	.word	0x000000cf


	//----- nvinfo : EIATTR_FRAME_SIZE
	.align		4
.L_20:
        /*000c*/ 	.byte	0x04, 0x11
        /*000e*/ 	.short	(.L_22 - .L_21)
	.align		4
.L_21:
        /*0010*/ 	.word	index@($__internal_2_$__cuda_sm10x_tcgen05_guardrail_trap_unallocated_columns_being_dealloced)
        /*0014*/ 	.word	0x00000000


	//----- nvinfo : EIATTR_FRAME_SIZE
	.align		4
.L_22:
        /*0018*/ 	.byte	0x04, 0x11
        /*001a*/ 	.short	(.L_24 - .L_23)
	.align		4
.L_23:
        /*001c*/ 	.word	index@($__internal_1_$__cuda_sm10x_tcgen05_guardrail_trap_phase_invalid_during_alloc)
        /*0020*/ 	.word	0x00000000


	//----- nvinfo : EIATTR_FRAME_SIZE
	.align		4
.L_24:
        /*0024*/ 	.byte	0x04, 0x11
        /*0026*/ 	.short	(.L_26 - .L_25)
	.align		4
.L_25:
        /*0028*/ 	.word	index@($__internal_0_$__cuda_sm10x_tcgen05_guardrail_trap_col_being_dealloced_not_returned_by_alloc)
        /*002c*/ 	.word	0x00000000


	//----- nvinfo : EIATTR_FRAME_SIZE
	.align		4
.L_26:
        /*0030*/ 	.byte	0x04, 0x11
        /*0032*/ 	.short	(.L_28 - .L_27)
	.align		4
.L_27:
        /*0034*/ 	.word	index@(_ZN7cutlass13device_kernelINS_4gemm6kernel13GemmUniversalIN4cute5tupleIJiiiiEEENS1_10collective13CollectiveMmaINS1_35MainloopSm100TmaUmmaWarpSpecializedILi5ELi2ELi2ENS5_IJNS4_1CILi2EEESB_NSA_ILi1EEEEEEEENS5_IJNSA_ILi256EEESF_NSA_ILi128EEEEEENS_12float_e5m2_tENS5_IJlSC_lEEESI_SJ_NS4_8TiledMMAINS4_8MMA_AtomIJNS4_10MMA_TraitsINS4_25SM100_MMA_F8F6F4_2x1SM_SSEJSI_SI_fSF_SF_NS4_17integral_constantINS4_4UMMA5MajorELSQ_0EEESR_NSO_INSP_7ScaleInELSS_0EEEST_EEEEEENS4_6LayoutINS5_IJSC_SC_SC_EEENS5_IJNSA_ILi0EEESY_SY_EEEEENS5_IJNS4_10UnderscoreES11_S11_EEEEENS4_28SM100_TMA_2SM_LOAD_MULTICASTENS4_14ComposedLayoutINS4_7SwizzleILi3ELi4ELi3EEENS4_18smem_ptr_flag_bitsILi8EEENSW_INS5_IJNSA_ILi8EEESG_EEENS5_IJSG_SC_EEEEEEEvNS4_8identityENS4_18SM100_TMA_2SM_LOADES1E_vS1F_EENS_8epilogue10collective18CollectiveEpilogueINS1I_23Sm100TmaWarpSpecializedILi4ELi2ELi64ELb0ELb0EEEJNS5_IJSG_SF_SG_EEENS5_IJNSW_ISG_SC_EENSW_INSA_ILi64EEESC_EEEEESI_SJ_SI_SJ_NS1I_6fusion15FusionCallbacksIS1M_NS1S_17LinearCombinationISI_fSI_fLNS_15FloatRoundStyleE2EEES1N_S1R_JEEENS4_5SM1004TMEM4LOAD26SM100_TMEM_LOAD_32dp32b64xENS4_13SM90_TMA_LOADENS15_INS16_ILi2ELi4ELi3EEES19_NSW_INS5_IJS1A_S1P_EEENS5_IJS1P_SC_EEEEEEENS4_39AutoVectorizingCopyWithAssumedAlignmentILi128EEENS4_14SM90_TMA_STOREES27_S29_S29_EEEvvEEEEvNT_6ParamsE)
        /*0038*/ 	.word	0x00000000


	//----- nvinfo : EIATTR_MIN_STACK_SIZE
	.align		4
.L_28:
        /*003c*/ 	.byte	0x04, 0x12
        /*003e*/ 	.short	(.L_30 - .L_29)
	.align		4
.L_29:
        /*0040*/ 	.word	index@(_ZN7cutlass13device_kernelINS_4gemm6kernel13GemmUniversalIN4cute5tupleIJiiiiEEENS1_10collective13CollectiveMmaINS1_35MainloopSm100TmaUmmaWarpSpecializedILi5ELi2ELi2ENS5_IJNS4_1CILi2EEESB_NSA_ILi1EEEEEEEENS5_IJNSA_ILi256EEESF_NSA_ILi128EEEEEENS_12float_e5m2_tENS5_IJlSC_lEEESI_SJ_NS4_8TiledMMAINS4_8MMA_AtomIJNS4_10MMA_TraitsINS4_25SM100_MMA_F8F6F4_2x1SM_SSEJSI_SI_fSF_SF_NS4_17integral_constantINS4_4UMMA5MajorELSQ_0EEESR_NSO_INSP_7ScaleInELSS_0EEEST_EEEEEENS4_6LayoutINS5_IJSC_SC_SC_EEENS5_IJNSA_ILi0EEESY_SY_EEEEENS5_IJNS4_10UnderscoreES11_S11_EEEEENS4_28SM100_TMA_2SM_LOAD_MULTICASTENS4_14ComposedLayoutINS4_7SwizzleILi3ELi4ELi3EEENS4_18smem_ptr_flag_bitsILi8EEENSW_INS5_IJNSA_ILi8EEESG_EEENS5_IJSG_SC_EEEEEEEvNS4_8identityENS4_18SM100_TMA_2SM_LOADES1E_vS1F_EENS_8epilogue10collective18CollectiveEpilogueINS1I_23Sm100TmaWarpSpecializedILi4ELi2ELi64ELb0ELb0EEEJNS5_IJSG_SF_SG_EEENS5_IJNSW_ISG_SC_EENSW_INSA_ILi64EEESC_EEEEESI_SJ_SI_SJ_NS1I_6fusion15FusionCallbacksIS1M_NS1S_17LinearCombinationISI_fSI_fLNS_15FloatRoundStyleE2EEES1N_S1R_JEEENS4_5SM1004TMEM4LOAD26SM100_TMEM_LOAD_32dp32b64xENS4_13SM90_TMA_LOADENS15_INS16_ILi2ELi4ELi3EEES19_NSW_INS5_IJS1A_S1P_EEENS5_IJS1P_SC_EEEEEEENS4_39AutoVectorizingCopyWithAssumedAlignmentILi128EEENS4_14SM90_TMA_STOREES27_S29_S29_EEEvvEEEEvNT_6ParamsE)
        /*0044*/ 	.word	0x00000000
.L_30:


//--------------------- .nv.compat                --------------------------
	.section	.nv.compat,"",@"SHT_CUDA_COMPAT_INFO"
	.align	4
        /*0000*/ 	.byte	0x02, 0x09, 0x01, 0x00, 0x02, 0x02, 0x02, 0x00, 0x02, 0x05, 0x05, 0x00, 0x03, 0x07, 0x01, 0x01
        /*0010*/ 	.byte	0x02, 0x03, 0x01, 0x00, 0x02, 0x06, 0x01, 0x00, 0x04, 0x0b, 0x08, 0x00, 0x09, 0x00, 0x00, 0x00
        /*0020*/ 	.byte	0x00, 0x00, 0x00, 0x00


//--------------------- .nv.info._ZN7cutlass13device_kernelINS_4gemm6kernel13GemmUniversalIN4cute5tupleIJiiiiEEENS1_10collective13CollectiveMmaINS1_35MainloopSm100TmaUmmaWarpSpecializedILi5ELi2ELi2ENS5_IJNS4_1CILi2EEESB_NSA_ILi1EEEEEEEENS5_IJNSA_ILi256EEESF_NSA_ILi128EEEEEENS_12float_e5m2_tENS5_IJlSC_lEEESI_SJ_NS4_8TiledMMAINS4_8MMA_AtomIJNS4_10MMA_TraitsINS4_25SM100_MMA_F8F6F4_2x1SM_SSEJSI_SI_fSF_SF_NS4_17integral_constantINS4_4UMMA5MajorELSQ_0EEESR_NSO_INSP_7ScaleInELSS_0EEEST_EEEEEENS4_6LayoutINS5_IJSC_SC_SC_EEENS5_IJNSA_ILi0EEESY_SY_EEEEENS5_IJNS4_10UnderscoreES11_S11_EEEEENS4_28SM100_TMA_2SM_LOAD_MULTICASTENS4_14ComposedLayoutINS4_7SwizzleILi3ELi4ELi3EEENS4_18smem_ptr_flag_bitsILi8EEENSW_INS5_IJNSA_ILi8EEESG_EEENS5_IJSG_SC_EEEEEEEvNS4_8identityENS4_18SM100_TMA_2SM_LOADES1E_vS1F_EENS_8epilogue10collective18CollectiveEpilogueINS1I_23Sm100TmaWarpSpecializedILi4ELi2ELi64ELb0ELb0EEEJNS5_IJSG_SF_SG_EEENS5_IJNSW_ISG_SC_EENSW_INSA_ILi64EEESC_EEEEESI_SJ_SI_SJ_NS1I_6fusion15FusionCallbacksIS1M_NS1S_17LinearCombinationISI_fSI_fLNS_15FloatRoundStyleE2EEES1N_S1R_JEEENS4_5SM1004TMEM4LOAD26SM100_TMEM_LOAD_32dp32b64xENS4_13SM90_TMA_LOADENS15_INS16_ILi2ELi4ELi3EEES19_NSW_INS5_IJS1A_S1P_EEENS5_IJS1P_SC_EEEEEEENS4_39AutoVectorizingCopyWithAssumedAlignmentILi128EEENS4_14SM90_TMA_STOREES27_S29_S29_EEEvvEEEEvNT_6ParamsE --------------------------
	.section	.nv.info._ZN7cutlass13device_kernelINS_4gemm6kernel13GemmUniversalIN4cute5tupleIJiiiiEEENS1_10collective13CollectiveMmaINS1_35MainloopSm100TmaUmmaWarpSpecializedILi5ELi2ELi2ENS5_IJNS4_1CILi2EEESB_NSA_ILi1EEEEEEEENS5_IJNSA_ILi256EEESF_NSA_ILi128EEEEEENS_12float_e5m2_tENS5_IJlSC_lEEESI_SJ_NS4_8TiledMMAINS4_8MMA_AtomIJNS4_10MMA_TraitsINS4_25SM100_MMA_F8F6F4_2x1SM_SSEJSI_SI_fSF_SF_NS4_17integral_constantINS4_4UMMA5MajorELSQ_0EEESR_NSO_INSP_7ScaleInELSS_0EEEST_EEEEEENS4_6LayoutINS5_IJSC_SC_SC_EEENS5_IJNSA_ILi0EEESY_SY_EEEEENS5_IJNS4_10UnderscoreES11_S11_EEEEENS4_28SM100_TMA_2SM_LOAD_MULTICASTENS4_14ComposedLayoutINS4_7SwizzleILi3ELi4ELi3EEENS4_18smem_ptr_flag_bitsILi8EEENSW_INS5_IJNSA_ILi8EEESG_EEENS5_IJSG_SC_EEEEEEEvNS4_8identityENS4_18SM100_TMA_2SM_LOADES1E_vS1F_EENS_8epilogue10collective18CollectiveEpilogueINS1I_23Sm100TmaWarpSpecializedILi4ELi2ELi64ELb0ELb0EEEJNS5_IJSG_SF_SG_EEENS5_IJNSW_ISG_SC_EENSW_INSA_ILi64EEESC_EEEEESI_SJ_SI_SJ_NS1I_6fusion15FusionCallbacksIS1M_NS1S_17LinearCombinationISI_fSI_fLNS_15FloatRoundStyleE2EEES1N_S1R_JEEENS4_5SM1004TMEM4LOAD26SM100_TMEM_LOAD_32dp32b64xENS4_13SM90_TMA_LOADENS15_INS16_ILi2ELi4ELi3EEES19_NSW_INS5_IJS1A_S1P_EEENS5_IJS1P_SC_EEEEEEENS4_39AutoVectorizingCopyWithAssumedAlignmentILi128EEENS4_14SM90_TMA_STOREES27_S29_S29_EEEvvEEEEvNT_6ParamsE,"",@"SHT_CUDA_INFO"
	.sectionflags	@""
	.align	4


	//----- nvinfo : EIATTR_CUDA_API_VERSION
	.align		4
        /*0000*/ 	.byte	0x04, 0x37
        /*0002*/ 	.short	(.L_32 - .L_31)
.L_31:
        /*0004*/ 	.word	0x00000082


	//----- nvinfo : EIATTR_KPARAM_INFO
	.align		4
.L_32:
        /*0008*/ 	.byte	0x04, 0x17
        /*000a*/ 	.short	(.L_34 - .L_33)
.L_33:
        /*000c*/ 	.word	0x00000000
        /*0010*/ 	.short	0x0000
        /*0012*/ 	.short	0x0000
        /*0014*/ 	.byte	0x00, 0xf0, 0x01, 0x20


	//----- nvinfo : EIATTR_AT_ENTRY_FRAGMENTS
	.align		4
.L_34:
        /*0018*/ 	.byte	0x04, 0x4f
        /*001a*/ 	.short	(.L_36 - .L_35)


	//   ....[0]....
.L_35:
        /*001c*/ 	.word	0x00000007


	//----- nvinfo : EIATTR_RESERVED_SMEM_USED
	.align		4
.L_36:
        /*0020*/ 	.byte	0x01, 0x41
	.zero		2


	//----- nvinfo : EIATTR_SPARSE_MMA_MASK
	.align		4
        /*0024*/ 	.byte	0x03, 0x50
        /*0026*/ 	.short	0x0000


	//----- nvinfo : EIATTR_TCGEN05_2CTA_USED
	.align		4
        /*0028*/ 	.byte	0x01, 0x52
	.zero		2


	//----- nvinfo : EIATTR_MAXREG_COUNT
	.align		4
        /*002c*/ 	.byte	0x03, 0x1b
        /*002e*/ 	.short	0x00ff


	//----- nvinfo : EIATTR_NUM_BARRIERS
	.align		4
        /*0030*/ 	.byte	0x02, 0x4c
        /*0032*/ 	.byte	0x07
	.zero		1


	//----- nvinfo : EIATTR_EXTERNS
	.align		4
        /*0034*/ 	.byte	0x04, 0x0f
        /*0036*/ 	.short	(.L_38 - .L_37)


	//   ....[0]....
	.align		4
.L_37:
        /*0038*/ 	.word	index@(__assertfail)


	//----- nvinfo : EIATTR_MERCURY_ISA_VERSION
	.align		4
.L_38:
        /*003c*/ 	.byte	0x03, 0x5f
        /*003e*/ 	.short	0x0101


	//----- nvinfo : EIATTR_INT_WARP_WIDE_INSTR_OFFSETS
	.align		4
        /*0040*/ 	.byte	0x04, 0x31
        /*0042*/ 	.short	(.L_40 - .L_39)


	//   ....[0]....
.L_39:
        /*0044*/ 	.word	0x00000d50


	//   ....[1]....
        /*0048*/ 	.word	0x00000df0


	//   ....[2]....
        /*004c*/ 	.word	0x00004230


	//   ....[3]....
        /*0050*/ 	.word	0x00004250


	//   ....[4]....
        /*0054*/ 	.word	0x00004280


	//   ....[5]....
        /*0058*/ 	.word	0x00004dc0


	//   ....[6]....
        /*005c*/ 	.word	0x00004e30


	//   ....[7]....
        /*0060*/ 	.word	0x00004f10


	//   ....[8]....
        /*0064*/ 	.word	0x00004f90


	//   ....[9]....
        /*0068*/ 	.word	0x00005090


	//   ....[10]....
        /*006c*/ 	.word	0x00005110


	//   ....[11]....
        /*0070*/ 	.word	0x00005200


	//   ....[12]....
        /*0074*/ 	.word	0x000052b0


	//----- nvinfo : EIATTR_COOP_GROUP_MASK_REGIDS
	.align		4
.L_40:
        /*0078*/ 	.byte	0x04, 0x29
        /*007a*/ 	.short	(.L_42 - .L_41)


	//   ....[0]....
.L_41:
        /*007c*/ 	.word	0xffffffff


	//   ....[1]....
        /*0080*/ 	.word	0xffffffff


	//   ....[2]....
        /*0084*/ 	.word	0xffffffff


	//   ....[3]....
        /*0088*/ 	.word	0xffffffff


	//   ....[4]....
        /*008c*/ 	.word	0xffffffff


	//   ....[5]....
        /*0090*/ 	.word	0xffffffff


	//   ....[6]....
        /*0094*/ 	.word	0xffffffff


	//   ....[7]....
        /*0098*/ 	.word	0xffffffff


	//   ....[8]....
        /*009c*/ 	.word	0xffffffff


	//   ....[9]....
        /*00a0*/ 	.word	0xffffffff


	//   ....[10]....
        /*00a4*/ 	.word	0xffffffff


	//   ....[11]....
        /*00a8*/ 	.word	0xffffffff


	//   ....[12]....
        /*00ac*/ 	.word	0xffffffff


	//   ....[13]....
        /*00b0*/ 	.word	0xffffffff


	//----- nvinfo : EIATTR_COOP_GROUP_INSTR_OFFSETS
	.align		4
.L_42:
        /*00b4*/ 	.byte	0x04, 0x28
        /*00b6*/ 	.short	(.L_44 - .L_43)


	//   ....[0]....
.L_43:
        /*00b8*/ 	.word	0x000000b0


	//   ....[1]....
        /*00bc*/ 	.word	0x00000520


	//   ....[2]....
        /*00c0*/ 	.word	0x00000700


	//   ....[3]....
        /*00c4*/ 	.word	0x00000890


	//   ....[4]....
        /*00c8*/ 	.word	0x00000980


	//   ....[5]....
        /*00cc*/ 	.word	0x00000ae0


	//   ....[6]....
        /*00d0*/ 	.word	0x00000c30


	//   ....[7]....
        /*00d4*/ 	.word	0x00000e70


	//   ....[8]....
        /*00d8*/ 	.word	0x000021e0


	//   ....[9]....
        /*00dc*/ 	.word	0x00003130


	//   ....[10]....
        /*00e0*/ 	.word	0x00003600


	//   ....[11]....
        /*00e4*/ 	.word	0x00003630


	//   ....[12]....
        /*00e8*/ 	.word	0x00004130


	//   ....[13]....
        /*00ec*/ 	.word	0x00004340


	//----- nvinfo : EIATTR_VRC_CTA_INIT_COUNT
	.align		4
.L_44:
        /*00f0*/ 	.byte	0x02, 0x4a
        /*00f2*/ 	.byte	0x80
	.zero		1


	//----- nvinfo : EIATTR_SYSCALL_OFFSETS
	.align		4
        /*00f4*/ 	.byte	0x04, 0x46
        /*00f6*/ 	.short	(.L_46 - .L_45)


	//   ....[0]....
.L_45:
        /*00f8*/ 	.word	0x00005f30


	//   ....[1]....
        /*00fc*/ 	.word	0x00006070


	//   ....[2]....
        /*0100*/ 	.word	0x00006900


	//   ....[3]....
        /*0104*/ 	.word	0x00007f20


	//   ....[4]....
        /*0108*/ 	.word	0x000094d0


	//   ....[5]....
        /*010c*/ 	.word	0x0000aaa0


	//----- nvinfo : EIATTR_MBARRIER_INSTR_OFFSETS
	.align		4
.L_46:
        /*0110*/ 	.byte	0x04, 0x39
        /*0112*/ 	.short	(.L_48 - .L_47)


	//   ....[0]....
.L_47:
        /*0114*/ 	.word	0x00000650
        /*0118*/ 	.word	0x000000ff
        /*011c*/ 	.word	0x00000000
        /*0120*/ 	.short	0x0100
        /*0122*/ 	.byte	0x04
	.zero		1


	//   ....[1]....
        /*0124*/ 	.word	0x00000660
        /*0128*/ 	.word	0x000000ff
        /*012c*/ 	.word	0x00000028
        /*0130*/ 	.short	0x0100
        /*0132*/ 	.byte	0x04
	.zero		1


	//   ....[2]....
        /*0134*/ 	.word	0x00000670
        /*0138*/ 	.word	0x000000ff
        /*013c*/ 	.word	0x00000008
        /*0140*/ 	.short	0x0100
        /*0142*/ 	.byte	0x04
	.zero		1


	//   ....[3]....
        /*0144*/ 	.word	0x00000680
        /*0148*/ 	.word	0x000000ff
        /*014c*/ 	.word	0x00000030
        /*0150*/ 	.short	0x0100
        /*0152*/ 	.byte	0x04
	.zero		1


	//   ....[4]....
        /*0154*/ 	.word	0x00000690
        /*0158*/ 	.word	0x000000ff
        /*015c*/ 	.word	0x00000010
        /*0160*/ 	.short	0x0100
        /*0162*/ 	.byte	0x04
	.zero		1


	//   ....[5]....
        /*0164*/ 	.word	0x000006a0
        /*0168*/ 	.word	0x000000ff
        /*016c*/ 	.word	0x00000038
        /*0170*/ 	.short	0x0100
        /*0172*/ 	.byte	0x04
	.zero		1


	//   ....[6]....
        /*0174*/ 	.word	0x000006b0
        /*0178*/ 	.word	0x000000ff
        /*017c*/ 	.word	0x00000018
        /*0180*/ 	.short	0x0100
        /*0182*/ 	.byte	0x04
	.zero		1


	//   ....[7]....
        /*0184*/ 	.word	0x000006c0
        /*0188*/ 	.word	0x000000ff
        /*018c*/ 	.word	0x00000040
        /*0190*/ 	.short	0x0100
        /*0192*/ 	.byte	0x04
	.zero		1


	//   ....[8]....
        /*0194*/ 	.word	0x000006d0
        /*0198*/ 	.word	0x000000ff
        /*019c*/ 	.word	0x00000020
        /*01a0*/ 	.short	0x0100
        /*01a2*/ 	.byte	0x04
	.zero		1


	//   ....[9]....
        /*01a4*/ 	.word	0x000006e0
        /*01a8*/ 	.word	0x000000ff
        /*01ac*/ 	.word	0x00000048
        /*01b0*/ 	.short	0x0100
        /*01b2*/ 	.byte	0x04
	.zero		1


	//   ....[10]....
        /*01b4*/ 	.word	0x00000800
        /*01b8*/ 	.word	0x000000ff
        /*01bc*/ 	.word	0x00000050
        /*01c0*/ 	.short	0x0100
        /*01c2*/ 	.byte	0x04
	.zero		1


	//   ....[11]....
        /*01c4*/ 	.word	0x00000810
        /*01c8*/ 	.word	0x000000ff
        /*01cc*/ 	.word	0x00000070
        /*01d0*/ 	.short	0x0100
        /*01d2*/ 	.byte	0x04
	.zero		1


	//   ....[12]....
        /*01d4*/ 	.word	0x00000820
        /*01d8*/ 	.word	0x000000ff
        /*01dc*/ 	.word	0x00000058
        /*01e0*/ 	.short	0x0100
        /*01e2*/ 	.byte	0x04
	.zero		1


	//   ....[13]....
        /*01e4*/ 	.word	0x00000830
        /*01e8*/ 	.word	0x000000ff
        /*01ec*/ 	.word	0x00000078
        /*01f0*/ 	.short	0x0100
        /*01f2*/ 	.byte	0x04
	.zero		1


	//   ....[14]....
        /*01f4*/ 	.word	0x00000840
        /*01f8*/ 	.word	0x000000ff
        /*01fc*/ 	.word	0x00000060
        /*0200*/ 	.short	0x0100
        /*0202*/ 	.byte	0x04
	.zero		1


	//   ....[15]....
        /*0204*/ 	.word	0x00000850
        /*0208*/ 	.word	0x000000ff
        /*020c*/ 	.word	0x00000080
        /*0210*/ 	.short	0x0100
        /*0212*/ 	.byte	0x04
	.zero		1


	//   ....[16]....
        /*0214*/ 	.word	0x00000860
        /*0218*/ 	.word	0x000000ff
        /*021c*/ 	.word	0x00000068
        /*0220*/ 	.short	0x0100
        /*0222*/ 	.byte	0x04
	.zero		1


	//   ....[17]....
        /*0224*/ 	.word	0x00000870
        /*0228*/ 	.word	0x000000ff
        /*022c*/ 	.word	0x00000088
        /*0230*/ 	.short	0x0100
        /*0232*/ 	.byte	0x04
	.zero		1


	//   ....[18]....
        /*0234*/ 	.word	0x00000950
        /*0238*/ 	.word	0x000000ff
        /*023c*/ 	.word	0x00000090
        /*0240*/ 	.short	0x0100
        /*0242*/ 	.byte	0x06
	.zero		1


	//   ....[19]....
        /*0244*/ 	.word	0x00000960
        /*0248*/ 	.word	0x000000ff
        /*024c*/ 	.word	0x00000098
        /*0250*/ 	.short	0x0100
        /*0252*/ 	.byte	0x06
	.zero		1


	//   ....[20]....
        /*0254*/ 	.word	0x00000a90
        /*0258*/ 	.word	0x000000ff
        /*025c*/ 	.word	0x000000a0
        /*0260*/ 	.short	0x0100
        /*0262*/ 	.byte	0x06
	.zero		1


	//   ....[21]....
        /*0264*/ 	.word	0x00000aa0
        /*0268*/ 	.word	0x000000ff
        /*026c*/ 	.word	0x000000b0
        /*0270*/ 	.short	0x0100
        /*0272*/ 	.byte	0x06
	.zero		1


	//   ....[22]....
        /*0274*/ 	.word	0x00000ab0
        /*0278*/ 	.word	0x000000ff
        /*027c*/ 	.word	0x000000a8
        /*0280*/ 	.short	0x0100
        /*0282*/ 	.byte	0x06
	.zero		1


	//   ....[23]....
        /*0284*/ 	.word	0x00000ac0
        /*0288*/ 	.word	0x000000ff
        /*028c*/ 	.word	0x000000b8
        /*0290*/ 	.short	0x0100
        /*0292*/ 	.byte	0x06
	.zero		1


	//   ....[24]....
        /*0294*/ 	.word	0x00000be0
        /*0298*/ 	.word	0x000000ff
        /*029c*/ 	.word	0x000000c0
        /*02a0*/ 	.short	0x0100
        /*02a2*/ 	.byte	0x04
	.zero		1


	//   ....[25]....
        /*02a4*/ 	.word	0x00000bf0
        /*02a8*/ 	.word	0x000000ff
        /*02ac*/ 	.word	0x000000d0
        /*02b0*/ 	.short	0x0100
        /*02b2*/ 	.byte	0x04
	.zero		1


	//   ....[26]....
        /*02b4*/ 	.word	0x00000c00
        /*02b8*/ 	.word	0x000000ff
        /*02bc*/ 	.word	0x000000c8
        /*02c0*/ 	.short	0x0100
        /*02c2*/ 	.byte	0x04
	.zero		1


	//   ....[27]....
        /*02c4*/ 	.word	0x00000c10
        /*02c8*/ 	.word	0x000000ff
        /*02cc*/ 	.word	0x000000d8
        /*02d0*/ 	.short	0x0100
        /*02d2*/ 	.byte	0x04
	.zero		1


	//   ....[28]....
        /*02d4*/ 	.word	0x00000d00
        /*02d8*/ 	.word	0x000000ff
        /*02dc*/ 	.word	0x000000e0
        /*02e0*/ 	.short	0x0100
        /*02e2*/ 	.byte	0x04
	.zero		1


	//   ....[29]....
        /*02e4*/ 	.word	0x00000d10
        /*02e8*/ 	.word	0x000000ff
        /*02ec*/ 	.word	0x000000f0
        /*02f0*/ 	.short	0x0100
        /*02f2*/ 	.byte	0x04
	.zero		1


	//   ....[30]....
        /*02f4*/ 	.word	0x00000d20
        /*02f8*/ 	.word	0x000000ff
        /*02fc*/ 	.word	0x000000e8
        /*0300*/ 	.short	0x0100
        /*0302*/ 	.byte	0x04
	.zero		1


	//   ....[31]....
        /*0304*/ 	.word	0x00000d30
        /*0308*/ 	.word	0x000000ff
        /*030c*/ 	.word	0x000000f8
        /*0310*/ 	.short	0x0100
        /*0312*/ 	.byte	0x04
	.zero		1


	//   ....[32]....
        /*0314*/ 	.word	0x00000e30
        /*0318*/ 	.word	0x000000ff
        /*031c*/ 	.word	0x00000100
        /*0320*/ 	.short	0x0100
        /*0322*/ 	.byte	0x06
	.zero		1


	//   ....[33]....
        /*0324*/ 	.word	0x00001a00
        /*0328*/ 	.word	0x00000003
        /*032c*/ 	.word	0x000000f0
        /*0330*/ 	.short	0x010a
        /*0332*/ 	.byte	0xff
	.zero		1


	//   ....[34]....
        /*0334*/ 	.word	0x00001a30
        /*0338*/ 	.word	0x00000003
        /*033c*/ 	.word	0x000000e0
        /*0340*/ 	.short	0x0101
        /*0342*/ 	.byte	0xff
	.zero		1


	//   ....[35]....
        /*0344*/ 	.word	0x00001af0
        /*0348*/ 	.word	0x000000ff
        /*034c*/ 	.word	0x00000028
        /*0350*/ 	.short	0x010a
        /*0352*/ 	.byte	0x04
	.zero		1


	//   ....[36]....
        /*0354*/ 	.word	0x00001bc0
        /*0358*/ 	.word	0x000000ff
        /*035c*/ 	.word	0x00000028
        /*0360*/ 	.short	0x010a
        /*0362*/ 	.byte	0x21
	.zero		1


	//   ....[37]....
        /*0364*/ 	.word	0x00001d70
        /*0368*/ 	.word	0x000000ff
        /*036c*/ 	.word	0x00000028
        /*0370*/ 	.short	0x010a
        /*0372*/ 	.byte	0x05
	.zero		1


	//   ....[38]....
        /*0374*/ 	.word	0x00001e80
        /*0378*/ 	.word	0x000000ff
        /*037c*/ 	.word	0x00000098
        /*0380*/ 	.short	0x0101
        /*0382*/ 	.byte	0x06
	.zero		1


	//   ....[39]....
        /*0384*/ 	.word	0x00001ea0
        /*0388*/ 	.word	0x000000ff
        /*038c*/ 	.word	0x00000028
        /*0390*/ 	.short	0x010a
        /*0392*/ 	.byte	0x04
	.zero		1


	//   ....[40]....
        /*0394*/ 	.word	0x00001f20
        /*0398*/ 	.word	0x000000ff
        /*039c*/ 	.word	0x00000028
        /*03a0*/ 	.short	0x010a
        /*03a2*/ 	.byte	0x11
	.zero		1


	//   ....[41]....
        /*03a4*/ 	.word	0x000020b0
        /*03a8*/ 	.word	0x000000ff
        /*03ac*/ 	.word	0x00000028
        /*03b0*/ 	.short	0x010a
        /*03b2*/ 	.byte	0x05
	.zero		1


	//   ....[42]....
        /*03b4*/ 	.word	0x00002210
        /*03b8*/ 	.word	0x00000003
        /*03bc*/ 	.word	0x000000a0
        /*03c0*/ 	.short	0x010a
        /*03c2*/ 	.byte	0xff
	.zero		1


	//   ....[43]....
        /*03c4*/ 	.word	0x00002360
        /*03c8*/ 	.word	0x00000000
        /*03cc*/ 	.word	0x00000000
        /*03d0*/ 	.short	0x0101
        /*03d2*/ 	.byte	0xff
	.zero		1


	//   ....[44]....
        /*03d4*/ 	.word	0x00002920
        /*03d8*/ 	.word	0x000000ff
        /*03dc*/ 	.word	0x00000000
        /*03e0*/ 	.short	0x010a
        /*03e2*/ 	.byte	0x04
	.zero		1


	//   ....[45]....
        /*03e4*/ 	.word	0x000029b0
        /*03e8*/ 	.word	0x000000ff
        /*03ec*/ 	.word	0x00000000
        /*03f0*/ 	.short	0x010a
        /*03f2*/ 	.byte	0x05
	.zero		1


	//   ....[46]....
        /*03f4*/ 	.word	0x00002a40
        /*03f8*/ 	.word	0x000000ff
        /*03fc*/ 	.word	0x00000000
        /*0400*/ 	.short	0x010a
        /*0402*/ 	.byte	0x05
	.zero		1


	//   ....[47]....
        /*0404*/ 	.word	0x00002ad0
        /*0408*/ 	.word	0x000000ff
        /*040c*/ 	.word	0x00000000
        /*0410*/ 	.short	0x010a
        /*0412*/ 	.byte	0x05
	.zero		1


	//   ....[48]....
        /*0414*/ 	.word	0x00002b70
        /*0418*/ 	.word	0x00000000
        /*041c*/ 	.word	0x00000000
        /*0420*/ 	.short	0x010a
        /*0422*/ 	.byte	0xff
	.zero		1


	//   ....[49]....
        /*0424*/ 	.word	0x00002c90
        /*0428*/ 	.word	0x00000000
        /*042c*/ 	.word	0x000000e0
        /*0430*/ 	.short	0x010a
        /*0432*/ 	.byte	0xff
	.zero		1


	//   ....[50]....
        /*0434*/ 	.word	0x00002d00
        /*0438*/ 	.word	0x00000004
        /*043c*/ 	.word	0x00000000
        /*0440*/ 	.short	0x0101
        /*0442*/ 	.byte	0xff
	.zero		1


	//   ....[51]....
        /*0444*/ 	.word	0x00002d20
        /*0448*/ 	.word	0x000000ff
        /*044c*/ 	.word	0x000000b0
        /*0450*/ 	.short	0x010a
        /*0452*/ 	.byte	0x04
	.zero		1


	//   ....[52]....
        /*0454*/ 	.word	0x00002e40
        /*0458*/ 	.word	0x00000000
        /*045c*/ 	.word	0x000000a0
        /*0460*/ 	.short	0x010a
        /*0462*/ 	.byte	0xff
	.zero		1


	//   ....[53]....
        /*0464*/ 	.word	0x00002f40
        /*0468*/ 	.word	0x00000000
        /*046c*/ 	.word	0x00000000
        /*0470*/ 	.short	0x0101
        /*0472*/ 	.byte	0xff
	.zero		1


	//   ....[54]....
        /*0474*/ 	.word	0x00002fd0
        /*0478*/ 	.word	0x000000ff
        /*047c*/ 	.word	0x000000b0
        /*0480*/ 	.short	0x0106
        /*0482*/ 	.byte	0x04
	.zero		1


	//   ....[55]....
        /*0484*/ 	.word	0x00002ff0
        /*0488*/ 	.word	0x000000ff
        /*048c*/ 	.word	0x000000b0
        /*0490*/ 	.short	0x010a
        /*0492*/ 	.byte	0x04
	.zero		1


	//   ....[56]....
        /*0494*/ 	.word	0x00003080
        /*0498*/ 	.word	0x000000ff
        /*049c*/ 	.word	0x000000b0
        /*04a0*/ 	.short	0x0106
        /*04a2*/ 	.byte	0x07
	.zero		1


	//   ....[57]....
        /*04a4*/ 	.word	0x000030c0
        /*04a8*/ 	.word	0x00000000
        /*04ac*/ 	.word	0x000000b0
        /*04b0*/ 	.short	0x010a
        /*04b2*/ 	.byte	0xff
	.zero		1


	//   ....[58]....
        /*04b4*/ 	.word	0x00003300
        /*04b8*/ 	.word	0x000000ff
        /*04bc*/ 	.word	0x00000008
        /*04c0*/ 	.short	0x010a
        /*04c2*/ 	.byte	0x05
	.zero		1


	//   ....[59]....
        /*04c4*/ 	.word	0x00003320
        /*04c8*/ 	.word	0x000000ff
        /*04cc*/ 	.word	0x00000008
        /*04d0*/ 	.short	0x010a
        /*04d2*/ 	.byte	0x05
	.zero		1


	//   ....[60]....
        /*04d4*/ 	.word	0x000034b0
        /*04d8*/ 	.word	0x000000ff
        /*04dc*/ 	.word	0x00000008
        /*04e0*/ 	.short	0x010a
        /*04e2*/ 	.byte	0x05
	.zero		1


	//   ....[61]....
        /*04e4*/ 	.word	0x000034d0
        /*04e8*/ 	.word	0x000000ff
        /*04ec*/ 	.word	0x00000008
        /*04f0*/ 	.short	0x010a
        /*04f2*/ 	.byte	0x05
	.zero		1


	//   ....[62]....
        /*04f4*/ 	.word	0x00003590
        /*04f8*/ 	.word	0x000000ff
        /*04fc*/ 	.word	0x00000000
        /*0500*/ 	.short	0x0101
        /*0502*/ 	.byte	0x04
	.zero		1


	//   ....[63]....
        /*0504*/ 	.word	0x000038d0
        /*0508*/ 	.word	0x00000000
        /*050c*/ 	.word	0x000000a0
        /*0510*/ 	.short	0x010a
        /*0512*/ 	.byte	0xff
	.zero		1


	//   ....[64]....
        /*0514*/ 	.word	0x00003990
        /*0518*/ 	.word	0x00000000
        /*051c*/ 	.word	0x00000000
        /*0520*/ 	.short	0x0101
        /*0522*/ 	.byte	0xff
	.zero		1


	//   ....[65]....
        /*0524*/ 	.word	0x00003a50
        /*0528*/ 	.word	0x000000ff
        /*052c*/ 	.word	0x00000000
        /*0530*/ 	.short	0x010a
        /*0532*/ 	.byte	0x04
	.zero		1


	//   ....[66]....
        /*0534*/ 	.word	0x00003a60
        /*0538*/ 	.word	0x000000ff
        /*053c*/ 	.word	0x000000d0
        /*0540*/ 	.short	0x010a
        /*0542*/ 	.byte	0x1f
	.zero		1


	//   ....[67]....
        /*0544*/ 	.word	0x00003b10
        /*0548*/ 	.word	0x000000ff
        /*054c*/ 	.word	0x00000000
        /*0550*/ 	.short	0x010a
        /*0552*/ 	.byte	0x05
	.zero		1


	//   ....[68]....
        /*0554*/ 	.word	0x00003c40
        /*0558*/ 	.word	0x000000ff
        /*055c*/ 	.word	0x00000000
        /*0560*/ 	.short	0x010a
        /*0562*/ 	.byte	0x04
	.zero		1


	//   ....[69]....
        /*0564*/ 	.word	0x00003f40
        /*0568*/ 	.word	0x000000ff
        /*056c*/ 	.word	0x00000000
        /*0570*/ 	.short	0x010a
        /*0572*/ 	.byte	0x04
	.zero		1


	//   ....[70]....
        /*0574*/ 	.word	0x00003fe0
        /*0578*/ 	.word	0x00000000
        /*057c*/ 	.word	0x00000000
        /*0580*/ 	.short	0x010a
        /*0582*/ 	.byte	0xff
	.zero		1


	//   ....[71]....
        /*0584*/ 	.word	0x00004020
        /*0588*/ 	.word	0x00000000
        /*058c*/ 	.word	0x00000000
        /*0590*/ 	.short	0x010a
        /*0592*/ 	.byte	0xff
	.zero		1


	//   ....[72]....
        /*0594*/ 	.word	0x00004090
        /*0598*/ 	.word	0x000000ff
        /*059c*/ 	.word	0x00000000
        /*05a0*/ 	.short	0x0101
        /*05a2*/ 	.byte	0x04
	.zero		1


	//   ....[73]....
        /*05a4*/ 	.word	0x000040d0
        /*05a8*/ 	.word	0x000000ff
        /*05ac*/ 	.word	0x00000100
        /*05b0*/ 	.short	0x010a
        /*05b2*/ 	.byte	0x1a
	.zero		1


	//   ....[74]....
        /*05b4*/ 	.word	0x00004120
        /*05b8*/ 	.word	0x000000ff
        /*05bc*/ 	.word	0x00000000
        /*05c0*/ 	.short	0x0101
        /*05c2*/ 	.byte	0x04
	.zero		1


	//   ....[75]....
        /*05c4*/ 	.word	0x000045c0
        /*05c8*/ 	.word	0x0000000c
        /*05cc*/ 	.word	0x000000a0
        /*05d0*/ 	.short	0x010a
        /*05d2*/ 	.byte	0xff
	.zero		1


	//   ....[76]....
        /*05d4*/ 	.word	0x00004730
        /*05d8*/ 	.word	0x00000000
        /*05dc*/ 	.word	0x00000000
        /*05e0*/ 	.short	0x0101
        /*05e2*/ 	.byte	0xff
	.zero		1


	//   ....[77]....
        /*05e4*/ 	.word	0x00004bc0
        /*05e8*/ 	.word	0x000000ff
        /*05ec*/ 	.word	0x00000098
        /*05f0*/ 	.short	0x010a
        /*05f2*/ 	.byte	0x15
	.zero		1


	//   ....[78]....
        /*05f4*/ 	.word	0x00004d40
        /*05f8*/ 	.word	0x000000ff
        /*05fc*/ 	.word	0x00000070
        /*0600*/ 	.short	0x010a
        /*0602*/ 	.byte	0x15
	.zero		1


	//   ....[79]....
        /*0604*/ 	.word	0x00004ec0
        /*0608*/ 	.word	0x000000ff
        /*060c*/ 	.word	0x00000050
        /*0610*/ 	.short	0x010b
        /*0612*/ 	.byte	0x15
	.zero		1


	//   ....[80]....
        /*0614*/ 	.word	0x00004ed0
        /*0618*/ 	.word	0x000000ff
        /*061c*/ 	.word	0x00000000
        /*0620*/ 	.short	0x0101
        /*0622*/ 	.byte	0x06
	.zero		1


	//   ....[81]....
        /*0624*/ 	.word	0x00004ee0
        /*0628*/ 	.word	0x000000ff
        /*062c*/ 	.word	0x00000078
        /*0630*/ 	.short	0x010a
        /*0632*/ 	.byte	0x15
	.zero		1


	//   ....[82]....
        /*0634*/ 	.word	0x00005040
        /*0638*/ 	.word	0x000000ff
        /*063c*/ 	.word	0x00000058
        /*0640*/ 	.short	0x010b
        /*0642*/ 	.byte	0x15
	.zero		1


	//   ....[83]....
        /*0644*/ 	.word	0x00005050
        /*0648*/ 	.word	0x000000ff
        /*064c*/ 	.word	0x00000000
        /*0650*/ 	.short	0x0101
        /*0652*/ 	.byte	0x06
	.zero		1


	//   ....[84]....
        /*0654*/ 	.word	0x00005060
        /*0658*/ 	.word	0x000000ff
        /*065c*/ 	.word	0x00000080
        /*0660*/ 	.short	0x010a
        /*0662*/ 	.byte	0x15
	.zero		1


	//   ....[85]....
        /*0664*/ 	.word	0x000051b0
        /*0668*/ 	.word	0x000000ff
        /*066c*/ 	.word	0x00000060
        /*0670*/ 	.short	0x010b
        /*0672*/ 	.byte	0x15
	.zero		1


	//   ....[86]....
        /*0674*/ 	.word	0x000051c0
        /*0678*/ 	.word	0x000000ff
        /*067c*/ 	.word	0x00000000
        /*0680*/ 	.short	0x0101
        /*0682*/ 	.byte	0x06
	.zero		1


	//   ....[87]....
        /*0684*/ 	.word	0x000051d0
        /*0688*/ 	.word	0x000000ff
        /*068c*/ 	.word	0x00000088
        /*0690*/ 	.short	0x010a
        /*0692*/ 	.byte	0x15
	.zero		1


	//   ....[88]....
        /*0694*/ 	.word	0x000053d0
        /*0698*/ 	.word	0x000000ff
        /*069c*/ 	.word	0x00000068
        /*06a0*/ 	.short	0x010b
        /*06a2*/ 	.byte	0x15
	.zero		1


	//   ....[89]....
        /*06a4*/ 	.word	0x000053e0
        /*06a8*/ 	.word	0x000000ff
        /*06ac*/ 	.word	0x00000000
        /*06b0*/ 	.short	0x0101
        /*06b2*/ 	.byte	0x25
	.zero		1


	//   ....[90]....
        /*06b4*/ 	.word	0x00005410
        /*06b8*/ 	.word	0x000000ff
        /*06bc*/ 	.word	0x00000070
        /*06c0*/ 	.short	0x010a
        /*06c2*/ 	.byte	0x15
	.zero		1


	//   ....[91]....
        /*06c4*/ 	.word	0x00005430
        /*06c8*/ 	.word	0x000000ff
        /*06cc*/ 	.word	0x00000078
        /*06d0*/ 	.short	0x010a
        /*06d2*/ 	.byte	0x15
	.zero		1


	//   ....[92]....
        /*06d4*/ 	.word	0x00005450
        /*06d8*/ 	.word	0x000000ff
        /*06dc*/ 	.word	0x00000080
        /*06e0*/ 	.short	0x010a
        /*06e2*/ 	.byte	0x15
	.zero		1


	//   ....[93]....
        /*06e4*/ 	.word	0x00005490
        /*06e8*/ 	.word	0x00000000
        /*06ec*/ 	.word	0x00000088
        /*06f0*/ 	.short	0x010a
        /*06f2*/ 	.byte	0xff
	.zero		1


	//   ....[94]....
        /*06f4*/ 	.word	0x000057c0
        /*06f8*/ 	.word	0x00000003
        /*06fc*/ 	.word	0x000000a0
        /*0700*/ 	.short	0x010a
        /*0702*/ 	.byte	0xff
	.zero		1


	//   ....[95]....
        /*0704*/ 	.word	0x00005940
        /*0708*/ 	.word	0x00000000
        /*070c*/ 	.word	0x00000000
        /*0710*/ 	.short	0x0101
        /*0712*/ 	.byte	0xff
	.zero		1


	//   ....[96]....
        /*0714*/ 	.word	0x000064a0
        /*0718*/ 	.word	0x00000003
        /*071c*/ 	.word	0x00000050
        /*0720*/ 	.short	0x010a
        /*0722*/ 	.byte	0xff
	.zero		1


	//   ....[97]....
        /*0724*/ 	.word	0x000064e0
        /*0728*/ 	.word	0x000000a3
        /*072c*/ 	.word	0x000000c0
        /*0730*/ 	.short	0x010a
        /*0732*/ 	.byte	0xff
	.zero		1


	//   ....[98]....
        /*0734*/ 	.word	0x00006610
        /*0738*/ 	.word	0x00000003
        /*073c*/ 	.word	0x00000050
        /*0740*/ 	.short	0x010a
        /*0742*/ 	.byte	0xff
	.zero		1


	//   ....[99]....
        /*0744*/ 	.word	0x00006750
        /*0748*/ 	.word	0x00000000
        /*074c*/ 	.word	0x00000000
        /*0750*/ 	.short	0x0101
        /*0752*/ 	.byte	0xff
	.zero		1


	//   ....[100]....
        /*0754*/ 	.word	0x000067d0
        /*0758*/ 	.word	0x000000a3
        /*075c*/ 	.word	0x000000c0
        /*0760*/ 	.short	0x010a
        /*0762*/ 	.byte	0xff
	.zero		1


	//   ....[101]....
        /*0764*/ 	.word	0x00007b80
        /*0768*/ 	.word	0x000000bf
        /*076c*/ 	.word	0x00000050
        /*0770*/ 	.short	0x010a
        /*0772*/ 	.byte	0xff
	.zero		1


	//   ....[102]....
        /*0774*/ 	.word	0x00007c50
        /*0778*/ 	.word	0x000000bf
        /*077c*/ 	.word	0x00000050
        /*0780*/ 	.short	0x010a
        /*0782*/ 	.byte	0xff
	.zero		1


	//   ....[103]....
        /*0784*/ 	.word	0x00007d90
        /*0788*/ 	.word	0x00000000
        /*078c*/ 	.word	0x00000000
        /*0790*/ 	.short	0x0101
        /*0792*/ 	.byte	0xff
	.zero		1


	//   ....[104]....
        /*0794*/ 	.word	0x00009130
        /*0798*/ 	.word	0x00000000
        /*079c*/ 	.word	0x00000050
        /*07a0*/ 	.short	0x010a
        /*07a2*/ 	.byte	0xff
	.zero		1


	//   ....[105]....
        /*07a4*/ 	.word	0x00009200
        /*07a8*/ 	.word	0x00000000
        /*07ac*/ 	.word	0x00000050
        /*07b0*/ 	.short	0x010a
        /*07b2*/ 	.byte	0xff
	.zero		1


	//   ....[106]....
        /*07b4*/ 	.word	0x00009340
        /*07b8*/ 	.word	0x00000000
        /*07bc*/ 	.word	0x00000000
        /*07c0*/ 	.short	0x0101
        /*07c2*/ 	.byte	0xff
	.zero		1


	//   ....[107]....
        /*07c4*/ 	.word	0x0000a710
        /*07c8*/ 	.word	0x00000000
        /*07cc*/ 	.word	0x00000050
        /*07d0*/ 	.short	0x010a
        /*07d2*/ 	.byte	0xff
	.zero		1


	//   ....[108]....
        /*07d4*/ 	.word	0x0000a7e0
        /*07d8*/ 	.word	0x00000000
        /*07dc*/ 	.word	0x00000050
        /*07e0*/ 	.short	0x010a
        /*07e2*/ 	.byte	0xff
	.zero		1


	//   ....[109]....
        /*07e4*/ 	.word	0x0000a920
        /*07e8*/ 	.word	0x00000000
        /*07ec*/ 	.word	0x00000000
        /*07f0*/ 	.short	0x0101
        /*07f2*/ 	.byte	0xff
	.zero		1


	//   ....[110]....
        /*07f4*/ 	.word	0x0000ad50
        /*07f8*/ 	.word	0x000000a3
        /*07fc*/ 	.word	0x00000000
        /*0800*/ 	.short	0x0101
        /*0802*/ 	.byte	0xff
	.zero		1


	//   ....[111]....
        /*0804*/ 	.word	0x0000bdc0
        /*0808*/ 	.word	0x00000003
        /*080c*/ 	.word	0x000000f0
        /*0810*/ 	.short	0x010a
        /*0812*/ 	.byte	0xff
	.zero		1


	//   ....[112]....
        /*0814*/ 	.word	0x0000be20
        /*0818*/ 	.word	0x00000000
        /*081c*/ 	.word	0x00000028
        /*0820*/ 	.short	0x010a
        /*0822*/ 	.byte	0xff
	.zero		1


	//   ....[113]....
        /*0824*/ 	.word	0x0000be80
        /*0828*/ 	.word	0x00000000
        /*082c*/ 	.word	0x00000028
        /*0830*/ 	.short	0x010a
        /*0832*/ 	.byte	0xff
	.zero		1


	//   ....[114]....
        /*0834*/ 	.word	0x0000bed0
        /*0838*/ 	.word	0x00000003
        /*083c*/ 	.word	0x000000a0
        /*0840*/ 	.short	0x010a
        /*0842*/ 	.byte	0xff
	.zero		1


	//   ....[115]....
        /*0844*/ 	.word	0x0000bf30
        /*0848*/ 	.word	0x00000000
        /*084c*/ 	.word	0x00000000
        /*0850*/ 	.short	0x010a
        /*0852*/ 	.byte	0xff
	.zero		1


	//   ....[116]....
        /*0854*/ 	.word	0x0000bf90
        /*0858*/ 	.word	0x00000000
        /*085c*/ 	.word	0x00000000
        /*0860*/ 	.short	0x010a
        /*0862*/ 	.byte	0xff
	.zero		1


	//   ....[117]....
        /*0864*/ 	.word	0x0000bff0
        /*0868*/ 	.word	0x00000000
        /*086c*/ 	.word	0x00000000
        /*0870*/ 	.short	0x010a
        /*0872*/ 	.byte	0xff
	.zero		1


	//   ....[118]....
        /*0874*/ 	.word	0x0000c050
        /*0878*/ 	.word	0x00000000
        /*087c*/ 	.word	0x00000000
        /*0880*/ 	.short	0x010a
        /*0882*/ 	.byte	0xff
	.zero		1


	//   ....[119]....
        /*0884*/ 	.word	0x0000c0a0
        /*0888*/ 	.word	0x00000000
        /*088c*/ 	.word	0x000000e0
        /*0890*/ 	.short	0x010a
        /*0892*/ 	.byte	0xff
	.zero		1


	//   ....[120]....
        /*0894*/ 	.word	0x0000c100
        /*0898*/ 	.word	0x00000000
        /*089c*/ 	.word	0x000000b0
        /*08a0*/ 	.short	0x010a
        /*08a2*/ 	.byte	0xff
	.zero		1


	//   ....[121]....
        /*08a4*/ 	.word	0x0000c150
        /*08a8*/ 	.word	0x00000000
        /*08ac*/ 	.word	0x000000a0
        /*08b0*/ 	.short	0x010a
        /*08b2*/ 	.byte	0xff
	.zero		1


	//   ....[122]....
        /*08b4*/ 	.word	0x0000c1b0
        /*08b8*/ 	.word	0x00000000
        /*08bc*/ 	.word	0x000000b0
        /*08c0*/ 	.short	0x010a
        /*08c2*/ 	.byte	0xff
	.zero		1


	//   ....[123]....
        /*08c4*/ 	.word	0x0000c210
        /*08c8*/ 	.word	0x00000005
        /*08cc*/ 	.word	0x00000008
        /*08d0*/ 	.short	0x010a
        /*08d2*/ 	.byte	0xff
	.zero		1


	//   ....[124]....
        /*08d4*/ 	.word	0x0000c300
        /*08d8*/ 	.word	0x00000003
        /*08dc*/ 	.word	0x00000008
        /*08e0*/ 	.short	0x010a
        /*08e2*/ 	.byte	0xff
	.zero		1


	//   ....[125]....
        /*08e4*/ 	.word	0x0000c350
        /*08e8*/ 	.word	0x00000000
        /*08ec*/ 	.word	0x000000a0
        /*08f0*/ 	.short	0x010a
        /*08f2*/ 	.byte	0xff
	.zero		1


	//   ....[126]....
        /*08f4*/ 	.word	0x0000c3b0
        /*08f8*/ 	.word	0x00000000
        /*08fc*/ 	.word	0x000000d0
        /*0900*/ 	.short	0x010a
        /*0902*/ 	.byte	0xff
	.zero		1


	//   ....[127]....
        /*0904*/ 	.word	0x0000c410
        /*0908*/ 	.word	0x00000000
        /*090c*/ 	.word	0x00000000
        /*0910*/ 	.short	0x010a
        /*0912*/ 	.byte	0xff
	.zero		1


	//   ....[128]....
        /*0914*/ 	.word	0x0000c470
        /*0918*/ 	.word	0x00000000
        /*091c*/ 	.word	0x00000000
        /*0920*/ 	.short	0x010a
        /*0922*/ 	.byte	0xff
	.zero		1


	//   ....[129]....
        /*0924*/ 	.word	0x0000c4d0
        /*0928*/ 	.word	0x00000000
        /*092c*/ 	.word	0x00000100
        /*0930*/ 	.short	0x010a
        /*0932*/ 	.byte	0xff
	.zero		1


	//   ....[130]....
        /*0934*/ 	.word	0x0000c520
        /*0938*/ 	.word	0x0000000c
        /*093c*/ 	.word	0x000000a0
        /*0940*/ 	.short	0x010a
        /*0942*/ 	.byte	0xff
	.zero		1


	//   ....[131]....
        /*0944*/ 	.word	0x0000c580
        /*0948*/ 	.word	0x00000000
        /*094c*/ 	.word	0x00000098
        /*0950*/ 	.short	0x010a
        /*0952*/ 	.byte	0xff
	.zero		1


	//   ....[132]....
        /*0954*/ 	.word	0x0000c5e0
        /*0958*/ 	.word	0x00000000
        /*095c*/ 	.word	0x00000070
        /*0960*/ 	.short	0x010a
        /*0962*/ 	.byte	0xff
	.zero		1


	//   ....[133]....
        /*0964*/ 	.word	0x0000c640
        /*0968*/ 	.word	0x00000000
        /*096c*/ 	.word	0x00000078
        /*0970*/ 	.short	0x010a
        /*0972*/ 	.byte	0xff
	.zero		1


	//   ....[134]....
        /*0974*/ 	.word	0x0000c6a0
        /*0978*/ 	.word	0x00000000
        /*097c*/ 	.word	0x00000080
        /*0980*/ 	.short	0x010a
        /*0982*/ 	.byte	0xff
	.zero		1


	//   ....[135]....
        /*0984*/ 	.word	0x0000c700
        /*0988*/ 	.word	0x00000000
        /*098c*/ 	.word	0x00000088
        /*0990*/ 	.short	0x010a
        /*0992*/ 	.byte	0xff
	.zero		1


	//   ....[136]....
        /*0994*/ 	.word	0x0000c760
        /*0998*/ 	.word	0x00000000
        /*099c*/ 	.word	0x00000070
        /*09a0*/ 	.short	0x010a
        /*09a2*/ 	.byte	0xff
	.zero		1


	//   ....[137]....
        /*09a4*/ 	.word	0x0000c7c0
        /*09a8*/ 	.word	0x00000000
        /*09ac*/ 	.word	0x00000078
        /*09b0*/ 	.short	0x010a
        /*09b2*/ 	.byte	0xff
	.zero		1


	//   ....[138]....
        /*09b4*/ 	.word	0x0000c820
        /*09b8*/ 	.word	0x00000000
        /*09bc*/ 	.word	0x00000080
        /*09c0*/ 	.short	0x010a
        /*09c2*/ 	.byte	0xff
	.zero		1


	//   ....[139]....
        /*09c4*/ 	.word	0x0000c870
        /*09c8*/ 	.word	0x00000003
        /*09cc*/ 	.word	0x000000a0
        /*09d0*/ 	.short	0x010a
        /*09d2*/ 	.byte	0xff
	.zero		1


	//   ....[140]....
        /*09d4*/ 	.word	0x0000c8c0
        /*09d8*/ 	.word	0x00000003
        /*09dc*/ 	.word	0x00000050
        /*09e0*/ 	.short	0x010a
        /*09e2*/ 	.byte	0xff
	.zero		1


	//   ....[141]....
        /*09e4*/ 	.word	0x0000c910
        /*09e8*/ 	.word	0x000000a3
        /*09ec*/ 	.word	0x000000c0
        /*09f0*/ 	.short	0x010a
        /*09f2*/ 	.byte	0xff
	.zero		1


	//   ....[142]....
        /*09f4*/ 	.word	0x0000c960
        /*09f8*/ 	.word	0x000000bf
        /*09fc*/ 	.word	0x00000050
        /*0a00*/ 	.short	0x010a
        /*0a02*/ 	.byte	0xff
	.zero		1


	//   ....[143]....
        /*0a04*/ 	.word	0x0000c9b0
        /*0a08*/ 	.word	0x00000000
        /*0a0c*/ 	.word	0x00000050
        /*0a10*/ 	.short	0x010a
        /*0a12*/ 	.byte	0xff
	.zero		1


	//   ....[144]....
        /*0a14*/ 	.word	0x0000ca00
        /*0a18*/ 	.word	0x00000000
        /*0a1c*/ 	.word	0x00000050
        /*0a20*/ 	.short	0x010a
        /*0a22*/ 	.byte	0xff
	.zero		1


	//----- nvinfo : EIATTR_NUM_MBARRIERS
	.align		4
.L_48:
        /*0a24*/ 	.byte	0x03, 0x38
        /*0a26*/ 	.short	0x0021


	//----- nvinfo : EIATTR_EXIT_INSTR_OFFSETS
	.align		4
        /*0a28*/ 	.byte	0x04, 0x1c
        /*0a2a*/ 	.short	(.L_50 - .L_49)


	//   ....[0]....
.L_49:
        /*0a2c*/ 	.word	0x00002ba0


	//   ....[1]....
        /*0a30*/ 	.word	0x00003090


	//   ....[2]....
        /*0a34*/ 	.word	0x000030f0


	//   ....[3]....
        /*0a38*/ 	.word	0x00004350


	//   ....[4]....
        /*0a3c*/ 	.word	0x000054c0


	//   ....[5]....
        /*0a40*/ 	.word	0x00005500


	//   ....[6]....
        /*0a44*/ 	.word	0x0000bdb0


	//----- nvinfo : EIATTR_MAX_THREADS
	.align		4
.L_50:
        /*0a48*/ 	.byte	0x04, 0x05
        /*0a4a*/ 	.short	(.L_52 - .L_51)
.L_51:
        /*0a4c*/ 	.word	0x00000100
        /*0a50*/ 	.word	0x00000001
        /*0a54*/ 	.word	0x00000001


	//----- nvinfo : EIATTR_CRS_STACK_SIZE
	.align		4
.L_52:
        /*0a58*/ 	.byte	0x04, 0x1e
        /*0a5a*/ 	.short	(.L_54 - .L_53)
.L_53:
        /*0a5c*/ 	.word	0x00000000


	//----- nvinfo : EIATTR_CBANK_PARAM_SIZE
	.align		4
.L_54:
        /*0a60*/ 	.byte	0x03, 0x19
        /*0a62*/ 	.short	0x0800


	//----- nvinfo : EIATTR_PARAM_CBANK
	.align		4
        /*0a64*/ 	.byte	0x04, 0x0a
        /*0a66*/ 	.short	(.L_56 - .L_55)
	.align		4
.L_55:
        /*0a68*/ 	.word	index@(.nv.constant0._ZN7cutlass13device_kernelINS_4gemm6kernel13GemmUniversalIN4cute5tupleIJiiiiEEENS1_10collective13CollectiveMmaINS1_35MainloopSm100TmaUmmaWarpSpecializedILi5ELi2ELi2ENS5_IJNS4_1CILi2EEESB_NSA_ILi1EEEEEEEENS5_IJNSA_ILi256EEESF_NSA_ILi128EEEEEENS_12float_e5m2_tENS5_IJlSC_lEEESI_SJ_NS4_8TiledMMAINS4_8MMA_AtomIJNS4_10MMA_TraitsINS4_25SM100_MMA_F8F6F4_2x1SM_SSEJSI_SI_fSF_SF_NS4_17integral_constantINS4_4UMMA5MajorELSQ_0EEESR_NSO_INSP_7ScaleInELSS_0EEEST_EEEEEENS4_6LayoutINS5_IJSC_SC_SC_EEENS5_IJNSA_ILi0EEESY_SY_EEEEENS5_IJNS4_10UnderscoreES11_S11_EEEEENS4_28SM100_TMA_2SM_LOAD_MULTICASTENS4_14ComposedLayoutINS4_7SwizzleILi3ELi4ELi3EEENS4_18smem_ptr_flag_bitsILi8EEENSW_INS5_IJNSA_ILi8EEESG_EEENS5_IJSG_SC_EEEEEEEvNS4_8identityENS4_18SM100_TMA_2SM_LOADES1E_vS1F_EENS_8epilogue10collective18CollectiveEpilogueINS1I_23Sm100TmaWarpSpecializedILi4ELi2ELi64ELb0ELb0EEEJNS5_IJSG_SF_SG_EEENS5_IJNSW_ISG_SC_EENSW_INSA_ILi64EEESC_EEEEESI_SJ_SI_SJ_NS1I_6fusion15FusionCallbacksIS1M_NS1S_17LinearCombinationISI_fSI_fLNS_15FloatRoundStyleE2EEES1N_S1R_JEEENS4_5SM1004TMEM4LOAD26SM100_TMEM_LOAD_32dp32b64xENS4_13SM90_TMA_LOADENS15_INS16_ILi2ELi4ELi3EEES19_NSW_INS5_IJS1A_S1P_EEENS5_IJS1P_SC_EEEEEEENS4_39AutoVectorizingCopyWithAssumedAlignmentILi128EEENS4_14SM90_TMA_STOREES27_S29_S29_EEEvvEEEEvNT_6ParamsE)
        /*0a6c*/ 	.short	0x0380
        /*0a6e*/ 	.short	0x0800


	//----- nvinfo : EIATTR_SW_WAR
	.align		4
.L_56:
        /*0a70*/ 	.byte	0x04, 0x36
        /*0a72*/ 	.short	(.L_58 - .L_57)
.L_57:
        /*0a74*/ 	.word	0x00000008
.L_58:


//--------------------- .nv.callgraph             --------------------------
	.section	.nv.callgraph,"",@"SHT_CUDA_CALLGRAPH"
	.align	4
	.sectionentsize	8
	.align		4
        /*0000*/ 	.word	0x00000000
	.align		4
        /*0004*/ 	.word	0xffffffff
	.align		4
        /*0008*/ 	.word	index@(_ZN7cutlass13device_kernelINS_4gemm6kernel13GemmUniversalIN4cute5tupleIJiiiiEEENS1_10collective13CollectiveMmaINS1_35MainloopSm100TmaUmmaWarpSpecializedILi5ELi2ELi2ENS5_IJNS4_1CILi2EEESB_NSA_ILi1EEEEEEEENS5_IJNSA_ILi256EEESF_NSA_ILi128EEEEEENS_12float_e5m2_tENS5_IJlSC_lEEESI_SJ_NS4_8TiledMMAINS4_8MMA_AtomIJNS4_10MMA_TraitsINS4_25SM100_MMA_F8F6F4_2x1SM_SSEJSI_SI_fSF_SF_NS4_17integral_constantINS4_4UMMA5MajorELSQ_0EEESR_NSO_INSP_7ScaleInELSS_0EEEST_EEEEEENS4_6LayoutINS5_IJSC_SC_SC_EEENS5_IJNSA_ILi0EEESY_SY_EEEEENS5_IJNS4_10UnderscoreES11_S11_EEEEENS4_28SM100_TMA_2SM_LOAD_MULTICASTENS4_14ComposedLayoutINS4_7SwizzleILi3ELi4ELi3EEENS4_18smem_ptr_flag_bitsILi8EEENSW_INS5_IJNSA_ILi8EEESG_EEENS5_IJSG_SC_EEEEEEEvNS4_8identityENS4_18SM100_TMA_2SM_LOADES1E_vS1F_EENS_8epilogue10collective18CollectiveEpilogueINS1I_23Sm100TmaWarpSpecializedILi4ELi2ELi64ELb0ELb0EEEJNS5_IJSG_SF_SG_EEENS5_IJNSW_ISG_SC_EENSW_INSA_ILi64EEESC_EEEEESI_SJ_SI_SJ_NS1I_6fusion15FusionCallbacksIS1M_NS1S_17LinearCombinationISI_fSI_fLNS_15FloatRoundStyleE2EEES1N_S1R_JEEENS4_5SM1004TMEM4LOAD26SM100_TMEM_LOAD_32dp32b64xENS4_13SM90_TMA_LOADENS15_INS16_ILi2ELi4ELi3EEES19_NSW_INS5_IJS1A_S1P_EEENS5_IJS1P_SC_EEEEEEENS4_39AutoVectorizingCopyWithAssumedAlignmentILi128EEENS4_14SM90_TMA_STOREES27_S29_S29_EEEvvEEEEvNT_6ParamsE)
	.align		4
        /*000c*/ 	.word	index@(__assertfail)
	.align		4
        /*0010*/ 	.word	0x00000000
	.align		4
        /*0014*/ 	.word	0xfffffffe
	.align		4
        /*0018*/ 	.word	0x00000000
	.align		4
        /*001c*/ 	.word	0xfffffffd
	.align		4
        /*0020*/ 	.word	0x00000000
	.align		4
        /*0024*/ 	.word	0xfffffffc


//--------------------- .nv.constant4             --------------------------
	.section	.nv.constant4,"a",@progbits
	.align	8
	.align		8
.nv.constant4:
        /*0000*/ 	.dword	__assertfail
	.align		8
        /*0008*/ 	.dword	__unnamed_1
	.align		8
        /*0010*/ 	.dword	__unnamed_2
	.align		8
        /*0018*/ 	.dword	__unnamed_3
	.align		8
        /*0020*/ 	.dword	_ZN40_INTERNAL_3ff85478_4_k_cu_92b68f5c_222274cuda3std3__45__cpo5beginE
	.align		8
        /*0028*/ 	.dword	_ZN40_INTERNAL_3ff85478_4_k_cu_92b68f5c_222274cuda3std3__45__cpo3endE
	.align		8
        /*0030*/ 	.dword	_ZN40_INTERNAL_3ff85478_4_k_cu_92b68f5c_222274cuda3std3__45__cpo6cbeginE
	.align		8
        /*0038*/ 	.dword	_ZN40_INTERNAL_3ff85478_4_k_cu_92b68f5c_222274cuda3std3__45__cpo4cendE
	.align		8
        /*0040*/ 	.dword	_ZN40_INTERNAL_3ff85478_4_k_cu_92b68f5c_222274cuda3std3__442_GLOBAL__N__3ff85478_4_k_cu_92b68f5c_222276ignoreE
	.align		8
        /*0048*/ 	.dword	_ZN40_INTERNAL_3ff85478_4_k_cu_92b68f5c_222274cuda3std3__419piecewise_constructE
	.align		8
        /*0050*/ 	.dword	_ZN40_INTERNAL_3ff85478_4_k_cu_92b68f5c_222274cuda3std3__48in_placeE
	.align		8
        /*0058*/ 	.dword	_ZN40_INTERNAL_3ff85478_4_k_cu_92b68f5c_222274cuda3std6ranges3__45__cpo4swapE
	.align		8
        /*0060*/ 	.dword	_ZN40_INTERNAL_3ff85478_4_k_cu_92b68f5c_222274cuda3std6ranges3__45__cpo9iter_moveE
	.align		8
        /*0068*/ 	.dword	_ZN40_INTERNAL_3ff85478_4_k_cu_92b68f5c_222274cute7productE
	.align		8
        /*0070*/ 	.dword	_ZN40_INTERNAL_3ff85478_4_k_cu_92b68f5c_222274cute1_E
	.align		8
        /*0078*/ 	.dword	$str$25
	.align		8
        /*0080*/ 	.dword	$str$26
	.align		8
        /*0088*/ 	.dword	$str$27
	.align		8
        /*0090*/ 	.dword	$str$28


//--------------------- .text._ZN7cutlass13device_kernelINS_4gemm6kernel13GemmUniversalIN4cute5tupleIJiiiiEEENS1_10collective13CollectiveMmaINS1_35MainloopSm100TmaUmmaWarpSpecializedILi5ELi2ELi2ENS5_IJNS4_1CILi2EEESB_NSA_ILi1EEEEEEEENS5_IJNSA_ILi256EEESF_NSA_ILi128EEEEEENS_12float_e5m2_tENS5_IJlSC_lEEESI_SJ_NS4_8TiledMMAINS4_8MMA_AtomIJNS4_10MMA_TraitsINS4_25SM100_MMA_F8F6F4_2x1SM_SSEJSI_SI_fSF_SF_NS4_17integral_constantINS4_4UMMA5MajorELSQ_0EEESR_NSO_INSP_7ScaleInELSS_0EEEST_EEEEEENS4_6LayoutINS5_IJSC_SC_SC_EEENS5_IJNSA_ILi0EEESY_SY_EEEEENS5_IJNS4_10UnderscoreES11_S11_EEEEENS4_28SM100_TMA_2SM_LOAD_MULTICASTENS4_14ComposedLayoutINS4_7SwizzleILi3ELi4ELi3EEENS4_18smem_ptr_flag_bitsILi8EEENSW_INS5_IJNSA_ILi8EEESG_EEENS5_IJSG_SC_EEEEEEEvNS4_8identityENS4_18SM100_TMA_2SM_LOADES1E_vS1F_EENS_8epilogue10collective18CollectiveEpilogueINS1I_23Sm100TmaWarpSpecializedILi4ELi2ELi64ELb0ELb0EEEJNS5_IJSG_SF_SG_EEENS5_IJNSW_ISG_SC_EENSW_INSA_ILi64EEESC_EEEEESI_SJ_SI_SJ_NS1I_6fusion15FusionCallbacksIS1M_NS1S_17LinearCombinationISI_fSI_fLNS_15FloatRoundStyleE2EEES1N_S1R_JEEENS4_5SM1004TMEM4LOAD26SM100_TMEM_LOAD_32dp32b64xENS4_13SM90_TMA_LOADENS15_INS16_ILi2ELi4ELi3EEES19_NSW_INS5_IJS1A_S1P_EEENS5_IJS1P_SC_EEEEEEENS4_39AutoVectorizingCopyWithAssumedAlignmentILi128EEENS4_14SM90_TMA_STOREES27_S29_S29_EEEvvEEEEvNT_6ParamsE --------------------------
	.section	.text._ZN7cutlass13device_kernelINS_4gemm6kernel13GemmUniversalIN4cute5tupleIJiiiiEEENS1_10collective13CollectiveMmaINS1_35MainloopSm100TmaUmmaWarpSpecializedILi5ELi2ELi2ENS5_IJNS4_1CILi2EEESB_NSA_ILi1EEEEEEEENS5_IJNSA_ILi256EEESF_NSA_ILi128EEEEEENS_12float_e5m2_tENS5_IJlSC_lEEESI_SJ_NS4_8TiledMMAINS4_8MMA_AtomIJNS4_10MMA_TraitsINS4_25SM100_MMA_F8F6F4_2x1SM_SSEJSI_SI_fSF_SF_NS4_17integral_constantINS4_4UMMA5MajorELSQ_0EEESR_NSO_INSP_7ScaleInELSS_0EEEST_EEEEEENS4_6LayoutINS5_IJSC_SC_SC_EEENS5_IJNSA_ILi0EEESY_SY_EEEEENS5_IJNS4_10UnderscoreES11_S11_EEEEENS4_28SM100_TMA_2SM_LOAD_MULTICASTENS4_14ComposedLayoutINS4_7SwizzleILi3ELi4ELi3EEENS4_18smem_ptr_flag_bitsILi8EEENSW_INS5_IJNSA_ILi8EEESG_EEENS5_IJSG_SC_EEEEEEEvNS4_8identityENS4_18SM100_TMA_2SM_LOADES1E_vS1F_EENS_8epilogue10collective18CollectiveEpilogueINS1I_23Sm100TmaWarpSpecializedILi4ELi2ELi64ELb0ELb0EEEJNS5_IJSG_SF_SG_EEENS5_IJNSW_ISG_SC_EENSW_INSA_ILi64EEESC_EEEEESI_SJ_SI_SJ_NS1I_6fusion15FusionCallbacksIS1M_NS1S_17LinearCombinationISI_fSI_fLNS_15FloatRoundStyleE2EEES1N_S1R_JEEENS4_5SM1004TMEM4LOAD26SM100_TMEM_LOAD_32dp32b64xENS4_13SM90_TMA_LOADENS15_INS16_ILi2ELi4ELi3EEES19_NSW_INS5_IJS1A_S1P_EEENS5_IJS1P_SC_EEEEEEENS4_39AutoVectorizingCopyWithAssumedAlignmentILi128EEENS4_14SM90_TMA_STOREES27_S29_S29_EEEvvEEEEvNT_6ParamsE,"ax",@progbits
	.align	128
.text._ZN7cutlass13device_kernelINS_4gemm6kernel13GemmUniversalIN4cute5tupleIJiiiiEEENS1_10collective13CollectiveMmaINS1_35MainloopSm100TmaUmmaWarpSpecializedILi5ELi2ELi2ENS5_IJNS4_1CILi2EEESB_NSA_ILi1EEEEEEEENS5_IJNSA_ILi256EEESF_NSA_ILi128EEEEEENS_12float_e5m2_tENS5_IJlSC_lEEESI_SJ_NS4_8TiledMMAINS4_8MMA_AtomIJNS4_10MMA_TraitsINS4_25SM100_MMA_F8F6F4_2x1SM_SSEJSI_SI_fSF_SF_NS4_17integral_constantINS4_4UMMA5MajorELSQ_0EEESR_NSO_INSP_7ScaleInELSS_0EEEST_EEEEEENS4_6LayoutINS5_IJSC_SC_SC_EEENS5_IJNSA_ILi0EEESY_SY_EEEEENS5_IJNS4_10UnderscoreES11_S11_EEEEENS4_28SM100_TMA_2SM_LOAD_MULTICASTENS4_14ComposedLayoutINS4_7SwizzleILi3ELi4ELi3EEENS4_18smem_ptr_flag_bitsILi8EEENSW_INS5_IJNSA_ILi8EEESG_EEENS5_IJSG_SC_EEEEEEEvNS4_8identityENS4_18SM100_TMA_2SM_LOADES1E_vS1F_EENS_8epilogue10collective18CollectiveEpilogueINS1I_23Sm100TmaWarpSpecializedILi4ELi2ELi64ELb0ELb0EEEJNS5_IJSG_SF_SG_EEENS5_IJNSW_ISG_SC_EENSW_INSA_ILi64EEESC_EEEEESI_SJ_SI_SJ_NS1I_6fusion15FusionCallbacksIS1M_NS1S_17LinearCombinationISI_fSI_fLNS_15FloatRoundStyleE2EEES1N_S1R_JEEENS4_5SM1004TMEM4LOAD26SM100_TMEM_LOAD_32dp32b64xENS4_13SM90_TMA_LOADENS15_INS16_ILi2ELi4ELi3EEES19_NSW_INS5_IJS1A_S1P_EEENS5_IJS1P_SC_EEEEEEENS4_39AutoVectorizingCopyWithAssumedAlignmentILi128EEENS4_14SM90_TMA_STOREES27_S29_S29_EEEvvEEEEvNT_6ParamsE:
        .type           _ZN7cutlass13device_kernelINS_4gemm6kernel13GemmUniversalIN4cute5tupleIJiiiiEEENS1_10collective13CollectiveMmaINS1_35MainloopSm100TmaUmmaWarpSpecializedILi5ELi2ELi2ENS5_IJNS4_1CILi2EEESB_NSA_ILi1EEEEEEEENS5_IJNSA_ILi256EEESF_NSA_ILi128EEEEEENS_12float_e5m2_tENS5_IJlSC_lEEESI_SJ_NS4_8TiledMMAINS4_8MMA_AtomIJNS4_10MMA_TraitsINS4_25SM100_MMA_F8F6F4_2x1SM_SSEJSI_SI_fSF_SF_NS4_17integral_constantINS4_4UMMA5MajorELSQ_0EEESR_NSO_INSP_7ScaleInELSS_0EEEST_EEEEEENS4_6LayoutINS5_IJSC_SC_SC_EEENS5_IJNSA_ILi0EEESY_SY_EEEEENS5_IJNS4_10UnderscoreES11_S11_EEEEENS4_28SM100_TMA_2SM_LOAD_MULTICASTENS4_14ComposedLayoutINS4_7SwizzleILi3ELi4ELi3EEENS4_18smem_ptr_flag_bitsILi8EEENSW_INS5_IJNSA_ILi8EEESG_EEENS5_IJSG_SC_EEEEEEEvNS4_8identityENS4_18SM100_TMA_2SM_LOADES1E_vS1F_EENS_8epilogue10collective18CollectiveEpilogueINS1I_23Sm100TmaWarpSpecializedILi4ELi2ELi64ELb0ELb0EEEJNS5_IJSG_SF_SG_EEENS5_IJNSW_ISG_SC_EENSW_INSA_ILi64EEESC_EEEEESI_SJ_SI_SJ_NS1I_6fusion15FusionCallbacksIS1M_NS1S_17LinearCombinationISI_fSI_fLNS_15FloatRoundStyleE2EEES1N_S1R_JEEENS4_5SM1004TMEM4LOAD26SM100_TMEM_LOAD_32dp32b64xENS4_13SM90_TMA_LOADENS15_INS16_ILi2ELi4ELi3EEES19_NSW_INS5_IJS1A_S1P_EEENS5_IJS1P_SC_EEEEEEENS4_39AutoVectorizingCopyWithAssumedAlignmentILi128EEENS4_14SM90_TMA_STOREES27_S29_S29_EEEvvEEEEvNT_6ParamsE,@function
        .size           _ZN7cutlass13device_kernelINS_4gemm6kernel13GemmUniversalIN4cute5tupleIJiiiiEEENS1_10collective13CollectiveMmaINS1_35MainloopSm100TmaUmmaWarpSpecializedILi5ELi2ELi2ENS5_IJNS4_1CILi2EEESB_NSA_ILi1EEEEEEEENS5_IJNSA_ILi256EEESF_NSA_ILi128EEEEEENS_12float_e5m2_tENS5_IJlSC_lEEESI_SJ_NS4_8TiledMMAINS4_8MMA_AtomIJNS4_10MMA_TraitsINS4_25SM100_MMA_F8F6F4_2x1SM_SSEJSI_SI_fSF_SF_NS4_17integral_constantINS4_4UMMA5MajorELSQ_0EEESR_NSO_INSP_7ScaleInELSS_0EEEST_EEEEEENS4_6LayoutINS5_IJSC_SC_SC_EEENS5_IJNSA_ILi0EEESY_SY_EEEEENS5_IJNS4_10UnderscoreES11_S11_EEEEENS4_28SM100_TMA_2SM_LOAD_MULTICASTENS4_14ComposedLayoutINS4_7SwizzleILi3ELi4ELi3EEENS4_18smem_ptr_flag_bitsILi8EEENSW_INS5_IJNSA_ILi8EEESG_EEENS5_IJSG_SC_EEEEEEEvNS4_8identityENS4_18SM100_TMA_2SM_LOADES1E_vS1F_EENS_8epilogue10collective18CollectiveEpilogueINS1I_23Sm100TmaWarpSpecializedILi4ELi2ELi64ELb0ELb0EEEJNS5_IJSG_SF_SG_EEENS5_IJNSW_ISG_SC_EENSW_INSA_ILi64EEESC_EEEEESI_SJ_SI_SJ_NS1I_6fusion15FusionCallbacksIS1M_NS1S_17LinearCombinationISI_fSI_fLNS_15FloatRoundStyleE2EEES1N_S1R_JEEENS4_5SM1004TMEM4LOAD26SM100_TMEM_LOAD_32dp32b64xENS4_13SM90_TMA_LOADENS15_INS16_ILi2ELi4ELi3EEES19_NSW_INS5_IJS1A_S1P_EEENS5_IJS1P_SC_EEEEEEENS4_39AutoVectorizingCopyWithAssumedAlignmentILi128EEENS4_14SM90_TMA_STOREES27_S29_S29_EEEvvEEEEvNT_6ParamsE,(.L_x_191 - _ZN7cutlass13device_kernelINS_4gemm6kernel13GemmUniversalIN4cute5tupleIJiiiiEEENS1_10collective13CollectiveMmaINS1_35MainloopSm100TmaUmmaWarpSpecializedILi5ELi2ELi2ENS5_IJNS4_1CILi2EEESB_NSA_ILi1EEEEEEEENS5_IJNSA_ILi256EEESF_NSA_ILi128EEEEEENS_12float_e5m2_tENS5_IJlSC_lEEESI_SJ_NS4_8TiledMMAINS4_8MMA_AtomIJNS4_10MMA_TraitsINS4_25SM100_MMA_F8F6F4_2x1SM_SSEJSI_SI_fSF_SF_NS4_17integral_constantINS4_4UMMA5MajorELSQ_0EEESR_NSO_INSP_7ScaleInELSS_0EEEST_EEEEEENS4_6LayoutINS5_IJSC_SC_SC_EEENS5_IJNSA_ILi0EEESY_SY_EEEEENS5_IJNS4_10UnderscoreES11_S11_EEEEENS4_28SM100_TMA_2SM_LOAD_MULTICASTENS4_14ComposedLayoutINS4_7SwizzleILi3ELi4ELi3EEENS4_18smem_ptr_flag_bitsILi8EEENSW_INS5_IJNSA_ILi8EEESG_EEENS5_IJSG_SC_EEEEEEEvNS4_8identityENS4_18SM100_TMA_2SM_LOADES1E_vS1F_EENS_8epilogue10collective18CollectiveEpilogueINS1I_23Sm100TmaWarpSpecializedILi4ELi2ELi64ELb0ELb0EEEJNS5_IJSG_SF_SG_EEENS5_IJNSW_ISG_SC_EENSW_INSA_ILi64EEESC_EEEEESI_SJ_SI_SJ_NS1I_6fusion15FusionCallbacksIS1M_NS1S_17LinearCombinationISI_fSI_fLNS_15FloatRoundStyleE2EEES1N_S1R_JEEENS4_5SM1004TMEM4LOAD26SM100_TMEM_LOAD_32dp32b64xENS4_13SM90_TMA_LOADENS15_INS16_ILi2ELi4ELi3EEES19_NSW_INS5_IJS1A_S1P_EEENS5_IJS1P_SC_EEEEEEENS4_39AutoVectorizingCopyWithAssumedAlignmentILi128EEENS4_14SM90_TMA_STOREES27_S29_S29_EEEvvEEEEvNT_6ParamsE)
        .other          _ZN7cutlass13device_kernelINS_4gemm6kernel13GemmUniversalIN4cute5tupleIJiiiiEEENS1_10collective13CollectiveMmaINS1_35MainloopSm100TmaUmmaWarpSpecializedILi5ELi2ELi2ENS5_IJNS4_1CILi2EEESB_NSA_ILi1EEEEEEEENS5_IJNSA_ILi256EEESF_NSA_ILi128EEEEEENS_12float_e5m2_tENS5_IJlSC_lEEESI_SJ_NS4_8TiledMMAINS4_8MMA_AtomIJNS4_10MMA_TraitsINS4_25SM100_MMA_F8F6F4_2x1SM_SSEJSI_SI_fSF_SF_NS4_17integral_constantINS4_4UMMA5MajorELSQ_0EEESR_NSO_INSP_7ScaleInELSS_0EEEST_EEEEEENS4_6LayoutINS5_IJSC_SC_SC_EEENS5_IJNSA_ILi0EEESY_SY_EEEEENS5_IJNS4_10UnderscoreES11_S11_EEEEENS4_28SM100_TMA_2SM_LOAD_MULTICASTENS4_14ComposedLayoutINS4_7SwizzleILi3ELi4ELi3EEENS4_18smem_ptr_flag_bitsILi8EEENSW_INS5_IJNSA_ILi8EEESG_EEENS5_IJSG_SC_EEEEEEEvNS4_8identityENS4_18SM100_TMA_2SM_LOADES1E_vS1F_EENS_8epilogue10collective18CollectiveEpilogueINS1I_23Sm100TmaWarpSpecializedILi4ELi2ELi64ELb0ELb0EEEJNS5_IJSG_SF_SG_EEENS5_IJNSW_ISG_SC_EENSW_INSA_ILi64EEESC_EEEEESI_SJ_SI_SJ_NS1I_6fusion15FusionCallbacksIS1M_NS1S_17LinearCombinationISI_fSI_fLNS_15FloatRoundStyleE2EEES1N_S1R_JEEENS4_5SM1004TMEM4LOAD26SM100_TMEM_LOAD_32dp32b64xENS4_13SM90_TMA_LOADENS15_INS16_ILi2ELi4ELi3EEES19_NSW_INS5_IJS1A_S1P_EEENS5_IJS1P_SC_EEEEEEENS4_39AutoVectorizingCopyWithAssumedAlignmentILi128EEENS4_14SM90_TMA_STOREES27_S29_S29_EEEvvEEEEvNT_6ParamsE,@"STO_CUDA_ENTRY STV_DEFAULT"
_ZN7cutlass13device_kernelINS_4gemm6kernel13GemmUniversalIN4cute5tupleIJiiiiEEENS1_10collective13CollectiveMmaINS1_35MainloopSm100TmaUmmaWarpSpecializedILi5ELi2ELi2ENS5_IJNS4_1CILi2EEESB_NSA_ILi1EEEEEEEENS5_IJNSA_ILi256EEESF_NSA_ILi128EEEEEENS_12float_e5m2_tENS5_IJlSC_lEEESI_SJ_NS4_8TiledMMAINS4_8MMA_AtomIJNS4_10MMA_TraitsINS4_25SM100_MMA_F8F6F4_2x1SM_SSEJSI_SI_fSF_SF_NS4_17integral_constantINS4_4UMMA5MajorELSQ_0EEESR_NSO_INSP_7ScaleInELSS_0EEEST_EEEEEENS4_6LayoutINS5_IJSC_SC_SC_EEENS5_IJNSA_ILi0EEESY_SY_EEEEENS5_IJNS4_10UnderscoreES11_S11_EEEEENS4_28SM100_TMA_2SM_LOAD_MULTICASTENS4_14ComposedLayoutINS4_7SwizzleILi3ELi4ELi3EEENS4_18smem_ptr_flag_bitsILi8EEENSW_INS5_IJNSA_ILi8EEESG_EEENS5_IJSG_SC_EEEEEEEvNS4_8identityENS4_18SM100_TMA_2SM_LOADES1E_vS1F_EENS_8epilogue10collective18CollectiveEpilogueINS1I_23Sm100TmaWarpSpecializedILi4ELi2ELi64ELb0ELb0EEEJNS5_IJSG_SF_SG_EEENS5_IJNSW_ISG_SC_EENSW_INSA_ILi64EEESC_EEEEESI_SJ_SI_SJ_NS1I_6fusion15FusionCallbacksIS1M_NS1S_17LinearCombinationISI_fSI_fLNS_15FloatRoundStyleE2EEES1N_S1R_JEEENS4_5SM1004TMEM4LOAD26SM100_TMEM_LOAD_32dp32b64xENS4_13SM90_TMA_LOADENS15_INS16_ILi2ELi4ELi3EEES19_NSW_INS5_IJS1A_S1P_EEENS5_IJS1P_SC_EEEEEEENS4_39AutoVectorizingCopyWithAssumedAlignmentILi128EEENS4_14SM90_TMA_STOREES27_S29_S29_EEEvvEEEEvNT_6ParamsE:
[----:B------:R-:W1:Y:S01]  /*0000*/  LDC R1, c[0x0][0x37c] ;  /* 0x0000df00ff017b82 */ /* 0x000e620000000800 */
[----:B------:R-:W2:Y:S01]  /*0010*/  S2R R172, SR_TID.X ;  /* 0x0000000000ac7919 */ /* 0x000ea20000002100 */
[----:B------:R-:W3:Y:S06]  /*0020*/  LDCU.64 UR8, c[0x0][0x890] ;  /* 0x00011200ff0877ac */ /* 0x000eec0008000a00 */
[----:B------:R-:W4:Y:S01]  /*0030*/  S2UR UR45, SR_CgaCtaId ;  /* 0x00000000002d79c3 */ /* 0x000f220000008800 */
[----:B------:R-:W-:Y:S02]  /*0040*/  PRMT R158, RZ, 0x7610, R158 ;  /* 0x00007610ff9e7816 */ /* 0x000fe4000000009e */
[----:B------:R-:W-:Y:S01]  /*0050*/  ELECT P1, URZ, PT ;  /* 0x0000000000ff782f */ /* 0x000fe20003820000 */
[----:B---3--:R-:W-:-:S04]  /*0060*/  UISETP.NE.U32.AND UP0, UPT, UR8, URZ, UPT ;  /* 0x000000ff0800728c */ /* 0x008fc8000bf05070 */
[----:B------:R-:W-:Y:S02]  /*0070*/  UISETP.NE.AND.EX UP0, UPT, UR9, URZ, UPT, UP0 ;  /* 0x000000ff0900728c */ /* 0x000fe4000bf05300 */
[----:B----4-:R-:W-:Y:S02]  /*0080*/  ULOP3.LUT UR47, UR45, 0x1, URZ, 0xc0, !UPT ;  /* 0x000000012d2f7892 */ /* 0x010fe4000f8ec0ff */
[----:B------:R-:W-:Y:S01]  /*0090*/  ULOP3.LUT UR48, UR45, 0x1, URZ, 0x3c, !UPT ;  /* 0x000000012d307892 */ /* 0x000fe2000f8e3cff */
[----:B--2---:R-:W-:-:S05]  /*00a0*/  SHF.R.U32.HI R159, RZ, 0x5, R172 ;  /* 0x00000005ff9f7819 */ /* 0x004fca00000116ac */
[----:B------:R-:W2:Y:S02]  /*00b0*/  SHFL.IDX PT, R0, R159, RZ, 0x1f ;  /* 0x00001fff9f007589 */ /* 0x000ea400000e0000 */
[----:B--2---:R-:W-:Y:S01]  /*00c0*/  R2UR UR17, R0 ;  /* 0x00000000001172ca */ /* 0x004fe200000e0000 */
[----:B-1----:R-:W-:-:S14]  /*00d0*/  BRA.U UP0, `(.L_x_0) ;  /* 0x0000000100307547 */ /* 0x002fdc000b800000 */
[----:B------:R-:W1:Y:S02]  /*00e0*/  LDCU.64 UR4, c[0x0][0x888] ;  /* 0x00011100ff0477ac */ /* 0x000e640008000a00 */
[----:B-1----:R-:W-:-:S04]  /*00f0*/  UISETP.NE.U32.AND UP0, UPT, UR4, URZ, UPT ;  /* 0x000000ff0400728c */ /* 0x002fc8000bf05070 */
[----:B------:R-:W-:-:S09]  /*0100*/  UISETP.NE.AND.EX UP0, UPT, UR5, URZ, UPT, UP0 ;  /* 0x000000ff0500728c */ /* 0x000fd2000bf05300 */
[----:B------:R-:W-:Y:S05]  /*0110*/  BRA.U !UP0, `(.L_x_1) ;  /* 0x0000000108147547 */ /* 0x000fea000b800000 */
[----:B------:R-:W1:Y:S01]  /*0120*/  LDC.64 R2, c[0x0][0x888] ;  /* 0x00022200ff027b82 */ /* 0x000e620000000a00 */
[----:B------:R-:W1:Y:S02]  /*0130*/  LDCU.64 UR4, c[0x0][0x358] ;  /* 0x00006b00ff0477ac */ /* 0x000e640008000a00 */
[----:B-1----:R1:W5:Y:S01]  /*0140*/  LDG.E R73, desc[UR4][R2.64] ;  /* 0x0000000402497981 */ /* 0x002362000c1e1900 */
[----:B------:R-:W-:Y:S01]  /*0150*/  HFMA2 R158, -RZ, RZ, 0, 5.9604644775390625e-08 ;  /* 0x00000001ff9e7431 */ /* 0x000fe200000001ff */
[----:B------:R-:W-:Y:S05]  /*0160*/  BRA `(.L_x_0) ;  /* 0x00000000000c7947 */ /* 0x000fea0003800000 */
.L_x_1:
[----:B------:R-:W1:Y:S01]  /*0170*/  LDCU UR4, c[0x0][0x880] ;  /* 0x00011000ff0477ac */ /* 0x000e620008000800 */
[----:B------:R-:W-:Y:S01]  /*0180*/  HFMA2 R158, -RZ, RZ, 0, 5.9604644775390625e-08 ;  /* 0x00000001ff9e7431 */ /* 0x000fe200000001ff */
[----:B-1----:R-:W-:-:S07]  /*0190*/  MOV R73, UR4 ;  /* 0x0000000400497c02 */ /* 0x002fce0008000f00 */
.L_x_0:
[----:B------:R-:W2:Y:S02]  /*01a0*/  LDCU.64 UR4, c[0x0][0x8b0] ;  /* 0x00011600ff0477ac */ /* 0x000ea40008000a00 */
[----:B--2---:R-:W-:-:S04]  /*01b0*/  UISETP.NE.U32.AND UP0, UPT, UR4, URZ, UPT ;  /* 0x000000ff0400728c */ /* 0x004fc8000bf05070 */
[----:B------:R-:W-:-:S09]  /*01c0*/  UISETP.NE.AND.EX UP0, UPT, UR5, URZ, UPT, UP0 ;  /* 0x000000ff0500728c */ /* 0x000fd2000bf05300 */
[----:B------:R-:W-:Y:S05]  /*01d0*/  BRA.U UP0, `(.L_x_2) ;  /* 0x0000000100287547 */ /* 0x000fea000b800000 */
[----:B------:R-:W2:Y:S02]  /*01e0*/  LDCU.64 UR4, c[0x0][0x8a8] ;  /* 0x00011500ff0477ac */ /* 0x000ea40008000a00 */
[----:B--2---:R-:W-:-:S04]  /*01f0*/  UISETP.NE.U32.AND UP0, UPT, UR4, URZ, UPT ;  /* 0x000000ff0400728c */ /* 0x004fc8000bf05070 */
[----:B------:R-:W-:-:S09]  /*0200*/  UISETP.NE.AND.EX UP0, UPT, UR5, URZ, UPT, UP0 ;  /* 0x000000ff0500728c */ /* 0x000fd2000bf05300 */
[----:B------:R-:W-:Y:S05]  /*0210*/  BRA.U !UP0, `(.L_x_3) ;  /* 0x0000000108107547 */ /* 0x000fea000b800000 */
[----:B------:R-:W2:Y:S01]  /*0220*/  LDC.64 R70, c[0x0][0x8a8] ;  /* 0x00022a00ff467b82 */ /* 0x000ea20000000a00 */
[----:B------:R-:W2:Y:S02]  /*0230*/  LDCU.64 UR4, c[0x0][0x358] ;  /* 0x00006b00ff0477ac */ /* 0x000ea40008000a00 */
[----:B--2---:R2:W5:Y:S01]  /*0240*/  LDG.E R70, desc[UR4][R70.64] ;  /* 0x0000000446467981 */ /* 0x004562000c1e1900 */
[----:B------:R-:W-:Y:S05]  /*0250*/  BRA `(.L_x_2) ;  /* 0x0000000000087947 */ /* 0x000fea0003800000 */
.L_x_3:
[----:B------:R-:W2:Y:S02]  /*0260*/  LDCU UR4, c[0x0][0x8a0] ;  /* 0x00011400ff0477ac */ /* 0x000ea40008000800 */
[----:B--2---:R-:W-:Y:S02]  /*0270*/  MOV R70, UR4 ;  /* 0x0000000400467c02 */ /* 0x004fe40008000f00 */
.L_x_2:
[----:B------:R-:W-:Y:S01]  /*0280*/  IMAD.U32 R0, RZ, RZ, UR17 ;  /* 0x00000011ff007e24 */ /* 0x000fe2000f8e00ff */
[----:B------:R-:W-:Y:S04]  /*0290*/  BSSY.RECONVERGENT B0, `(.L_x_4) ;  /* 0x000000c000007945 */ /* 0x000fe80003800200 */
[C---:B------:R-:W-:Y:S02]  /*02a0*/  ISETP.NE.OR P2, PT, R0.reuse, 0x1, !P1 ;  /* 0x000000010000780c */ /* 0x040fe40004f45670 */
[----:B------:R-:W-:-:S11]  /*02b0*/  ISETP.NE.OR P0, PT, R0, 0x3, !P1 ;  /* 0x000000030000780c */ /* 0x000fd60004f05670 */
[----:B------:R-:W-:Y:S05]  /*02c0*/  @P2 BRA `(.L_x_5) ;  /* 0x0000000000202947 */ /* 0x000fea0003800000 */
[----:B------:R-:W3:Y:S02]  /*02d0*/  LDCU.64 UR4, c[0x0][0x348] ;  /* 0x00006900ff0477ac */ /* 0x000ee40008000a00 */
[----:B---3--:R-:W-:Y:S02]  /*02e0*/  UIADD3 UR6, UP1, UPT, UR4, 0x80, URZ ;  /* 0x0000008004067890 */ /* 0x008fe4000ff3e0ff */
[----:B------:R-:W-:Y:S02]  /*02f0*/  UIADD3 UR4, UP0, UPT, UR4, 0x180, URZ ;  /* 0x0000018004047890 */ /* 0x000fe4000ff1e0ff */
[----:B------:R-:W-:Y:S02]  /*0300*/  UIADD3.X UR7, UPT, UPT, URZ, UR5, URZ, UP1, !UPT ;  /* 0x00000005ff077290 */ /* 0x000fe40008ffe4ff */
[----:B------:R-:W-:-:S07]  /*0310*/  UIADD3.X UR5, UPT, UPT, URZ, UR5, URZ, UP0, !UPT ;  /* 0x00000005ff057290 */ /* 0x000fce00087fe4ff */
[----:B------:R3:W-:Y:S02]  /*0320*/  UTMACCTL.PF [UR6] ;  /* 0x00000000060079b9 */ /* 0x0007e40008040000 */
[----:B------:R3:W-:Y:S02]  /*0330*/  UTMACCTL.PF [UR4] ;  /* 0x00000000040079b9 */ /* 0x0007e40008040000 */
[----:B---3--:R-:W-:Y:S01]  /*0340*/  NOP ;  /* 0x0000000000007918 */ /* 0x008fe20000000000 */
.L_x_5:
[----:B------:R-:W-:Y:S05]  /*0350*/  BSYNC.RECONVERGENT B0 ;  /* 0x0000000000007941 */ /* 0x000fea0003800200 */
.L_x_4:
[----:B------:R-:W-:Y:S04]  /*0360*/  BSSY.RECONVERGENT B0, `(.L_x_6) ;  /* 0x000000a000007945 */ /* 0x000fe80003800200 */
        /* <DEDUP_REMOVED lines=9> */
.L_x_7:
[----:B------:R-:W-:Y:S05]  /*0400*/  BSYNC.RECONVERGENT B0 ;  /* 0x0000000000007941 */ /* 0x000fea0003800200 */
.L_x_6:
[----:B------:R-:W3:Y:S01]  /*0410*/  LDCU.64 UR4, c[0x0][0x888] ;  /* 0x00011100ff0477ac */ /* 0x000ee20008000a00 */
[----:B------:R-:W-:Y:S02]  /*0420*/  UISETP.EQ.U32.AND UP1, UPT, UR8, URZ, UPT ;  /* 0x000000ff0800728c */ /* 0x000fe4000bf22070 */
[----:B------:R-:W-:Y:S02]  /*0430*/  UPLOP3.LUT UP3, UPT, UPT, UPT, UPT, 0x80, 0x8 ;  /* 0x000000000008789c */ /* 0x000fe40003f6f070 */
[----:B---3--:R-:W-:-:S04]  /*0440*/  UISETP.NE.U32.AND UP0, UPT, UR4, URZ, UPT ;  /* 0x000000ff0400728c */ /* 0x008fc8000bf05070 */
[----:B------:R-:W-:-:S04]  /*0450*/  UISETP.NE.AND.EX UP0, UPT, UR5, URZ, UPT, UP0 ;  /* 0x000000ff0500728c */ /* 0x000fc8000bf05300 */
[----:B------:R-:W-:-:S04]  /*0460*/  UISETP.EQ.OR.EX UP2, UPT, UR9, URZ, !UP0, UP1 ;  /* 0x000000ff0900728c */ /* 0x000fc8000c742710 */
[----:B------:R-:W-:-:S06]  /*0470*/  UP2UR UR4, UPR, URZ, 0x4 ;  /* 0x00000004ff047883 */ /* 0x000fcc0008000000 */
[----:B------:R-:W-:Y:S01]  /*0480*/  MOV R162, UR4 ;  /* 0x0000000400a27c02 */ /* 0x000fe20008000f00 */
[----:B------:R-:W-:Y:S06]  /*0490*/  BRA.U !UP2, `(.L_x_8) ;  /* 0x000000010a207547 */ /* 0x000fec000b800000 */
[----:B------:R-:W-:Y:S01]  /*04a0*/  UISETP.NE.U32.AND UP1, UPT, UR8, URZ, UPT ;  /* 0x000000ff0800728c */ /* 0x000fe2000bf25070 */
[----:B-----5:R-:W-:Y:S01]  /*04b0*/  FSETP.NEU.AND P0, PT, R73, RZ, PT ;  /* 0x000000ff4900720b */ /* 0x020fe20003f0d000 */
[----:B------:R-:W-:Y:S02]  /*04c0*/  USEL UR4, URZ, 0xffffffff, UP0 ;  /* 0xffffffffff047887 */ /* 0x000fe40008000000 */
[----:B------:R-:W-:-:S10]  /*04d0*/  UISETP.NE.AND.EX UP1, UPT, UR9, URZ, UPT, UP1 ;  /* 0x000000ff0900728c */ /* 0x000fd4000bf25310 */
[----:B------:R-:W-:Y:S01]  /*04e0*/  VOTEU.ANY UP0, P0 ;  /* 0x0000000000ff7886 */ /* 0x000fe20000000100 */
[----:B------:R-:W-:-:S04]  /*04f0*/  @!UP1 USEL UR4, URZ, 0xffffffff, UP0 ;  /* 0xffffffffff049887 */ /* 0x000fc80008000000 */
[----:B------:R-:W-:-:S04]  /*0500*/  ULOP3.LUT UR4, UR4, 0x1, URZ, 0xc0, !UPT ;  /* 0x0000000104047892 */ /* 0x000fc8000f8ec0ff */
[----:B------:R-:W-:-:S11]  /*0510*/  UISETP.NE.U32.AND UP3, UPT, UR4, 0x1, UPT ;  /* 0x000000010400788c */ /* 0x000fd6000bf65070 */
.L_x_8:
[----:B------:R-:W3:Y:S01]  /*0520*/  SHFL.IDX PT, R0, R159, RZ, 0x1f ;  /* 0x00001fff9f007589 */ /* 0x000ee200000e0000 */
[----:B------:R-:W-:-:S04]  /*0530*/  UISETP.NE.AND UP0, UPT, UR17, 0x2, UPT ;  /* 0x000000021100788c */ /* 0x000fc8000bf05270 */
[----:B------:R-:W-:Y:S02]  /*0540*/  UISETP.EQ.AND UP1, UPT, UR47, URZ, !UP0 ;  /* 0x000000ff2f00728c */ /* 0x000fe4000c722270 */
[----:B------:R-:W-:-:S04]  /*0550*/  USEL UR41, URZ, 0x1, UP0 ;  /* 0x00000001ff297887 */ /* 0x000fc80008000000 */
[----:B------:R-:W-:Y:S02]  /*0560*/  PLOP3.LUT P3, PT, P1, PT, UP1, 0x80, 0x8 ;  /* 0x000000000008781c */ /* 0x000fe40000f6f018 */
[----:B---3--:R-:W-:-:S13]  /*0570*/  ISETP.NE.AND P0, PT, R0, RZ, PT ;  /* 0x000000ff0000720c */ /* 0x008fda0003f05270 */
[----:B------:R-:W-:Y:S05]  /*0580*/  @P0 BRA `(.L_x_9) ;  /* 0x00000000005c0947 */ /* 0x000fea0003800000 */
[----:B------:R-:W-:Y:S01]  /*0590*/  UMOV UR4, 0x400 ;  /* 0x0000040000047882 */ /* 0x000fe20000000000 */
[----:B------:R-:W-:Y:S01]  /*05a0*/  UMOV UR8, 0x1 ;  /* 0x0000000100087882 */ /* 0x000fe20000000000 */
[----:B------:R-:W-:Y:S01]  /*05b0*/  UMOV UR6, 0x2 ;  /* 0x0000000200067882 */ /* 0x000fe20000000000 */
[----:B------:R-:W-:Y:S02]  /*05c0*/  ULEA UR4, UR45, UR4, 0x18 ;  /* 0x000000042d047291 */ /* 0x000fe4000f8ec0ff */
[----:B------:R-:W-:-:S04]  /*05d0*/  UIADD3 UR8, UPT, UPT, -UR8, 0x100000, URZ ;  /* 0x0010000008087890 */ /* 0x000fc8000fffe1ff */
[----:B------:R-:W-:Y:S02]  /*05e0*/  USHF.L.U32 UR9, UR8, 0xb, URZ ;  /* 0x0000000b08097899 */ /* 0x000fe400080006ff */
[----:B------:R-:W-:Y:S02]  /*05f0*/  USHF.L.U32 UR8, UR8, 0x1, URZ ;  /* 0x0000000108087899 */ /* 0x000fe400080006ff */
[----:B------:R-:W-:-:S04]  /*0600*/  UIADD3 UR6, UPT, UPT, -UR6, 0x100000, URZ ;  /* 0x0010000006067890 */ /* 0x000fc8000fffe1ff */
[----:B------:R-:W-:Y:S02]  /*0610*/  USHF.L.U32 UR7, UR6, 0xb, URZ ;  /* 0x0000000b06077899 */ /* 0x000fe400080006ff */
[----:B------:R-:W-:Y:S01]  /*0620*/  USHF.L.U32 UR6, UR6, 0x1, URZ ;  /* 0x0000000106067899 */ /* 0x000fe200080006ff */
[----:B------:R-:W-:Y:S01]  /*0630*/  ELECT P0, URZ, PT ;  /* 0x0000000000ff782f */ /* 0x000fe20003800000 */
[----:B------:R-:W3:Y:S02]  /*0640*/  FENCE.VIEW.ASYNC.S ;  /* 0x00000000000073c6 */ /* 0x000ee40000000000 */
[----:B---3--:R3:W4:Y:S08]  /*0650*/  SYNCS.EXCH.64 URZ, [UR4], UR8 ;  /* 0x0000000804ff75b2 */ /* 0x0087300008000100 */
[----:B------:R3:W1:Y:S01]  /*0660*/  SYNCS.EXCH.64 URZ, [UR4+0x28], UR6 ;  /* 0x0000280604ff75b2 */ /* 0x0006620008000100 */
        /* <DEDUP_REMOVED lines=8> */
[----:B------:R-:W-:Y:S01]  /*06f0*/  NOP ;  /* 0x0000000000007918 */ /* 0x000fe20000000000 */
.L_x_9:
[----:B------:R-:W2:Y:S01]  /*0700*/  SHFL.IDX PT, R0, R159, RZ, 0x1f ;  /* 0x00001fff9f007589 */ /* 0x000ea200000e0000 */
[----:B------:R-:W-:Y:S01]  /*0710*/  NOP ;  /* 0x0000000000007918 */ /* 0x000fe20000000000 */
[----:B--2---:R-:W-:-:S13]  /*0720*/  ISETP.NE.AND P0, PT, R0, 0x1, PT ;  /* 0x000000010000780c */ /* 0x004fda0003f05270 */
[----:B------:R-:W-:Y:S05]  /*0730*/  @P0 BRA `(.L_x_10) ;  /* 0x0000000000540947 */ /* 0x000fea0003800000 */
[----:B---3--:R-:W-:Y:S01]  /*0740*/  UMOV UR4, 0x400 ;  /* 0x0000040000047882 */ /* 0x008fe20000000000 */
        /* <DEDUP_REMOVED lines=10> */
[----:B------:R-:W2:Y:S02]  /*07f0*/  FENCE.VIEW.ASYNC.S ;  /* 0x00000000000073c6 */ /* 0x000ea40000000000 */
[----:B--2---:R2:W3:Y:S08]  /*0800*/  SYNCS.EXCH.64 URZ, [UR4+0x50], UR8 ;  /* 0x0000500804ff75b2 */ /* 0x0044f00008000100 */
        /* <DEDUP_REMOVED lines=8> */
.L_x_10:
[----:B------:R-:W4:Y:S01]  /*0890*/  SHFL.IDX PT, R0, R159, RZ, 0x1f ;  /* 0x00001fff9f007589 */ /* 0x000f2200000e0000 */
[----:B------:R-:W-:Y:S01]  /*08a0*/  NOP ;  /* 0x0000000000007918 */ /* 0x000fe20000000000 */
[----:B----4-:R-:W-:-:S13]  /*08b0*/  ISETP.NE.AND P0, PT, R0, 0x3, PT ;  /* 0x000000030000780c */ /* 0x010fda0003f05270 */
[----:B------:R-:W-:Y:S05]  /*08c0*/  @P0 BRA `(.L_x_11) ;  /* 0x00000000002c0947 */ /* 0x000fea0003800000 */
[----:B--23--:R-:W-:Y:S01]  /*08d0*/  UMOV UR6, 0x400 ;  /* 0x0000040000067882 */ /* 0x00cfe20000000000 */
[----:B------:R-:W-:Y:S01]  /*08e0*/  UMOV UR4, 0x20 ;  /* 0x0000002000047882 */ /* 0x000fe20000000000 */
[----:B------:R-:W-:Y:S02]  /*08f0*/  ULEA UR6, UR45, UR6, 0x18 ;  /* 0x000000062d067291 */ /* 0x000fe4000f8ec0ff */
[----:B------:R-:W-:-:S04]  /*0900*/  UIADD3 UR4, UPT, UPT, -UR4, 0x100000, URZ ;  /* 0x0010000004047890 */ /* 0x000fc8000fffe1ff */
[----:B------:R-:W-:Y:S02]  /*0910*/  USHF.L.U32 UR5, UR4, 0xb, URZ ;  /* 0x0000000b04057899 */ /* 0x000fe400080006ff */
[----:B------:R-:W-:Y:S01]  /*0920*/  USHF.L.U32 UR4, UR4, 0x1, URZ ;  /* 0x0000000104047899 */ /* 0x000fe200080006ff */
[----:B------:R-:W-:Y:S01]  /*0930*/  ELECT P0, URZ, PT ;  /* 0x0000000000ff782f */ /* 0x000fe20003800000 */
[----:B------:R-:W2:Y:S10]  /*0940*/  FENCE.VIEW.ASYNC.S ;  /* 0x00000000000073c6 */ /* 0x000eb40000000000 */
[----:B--2---:R4:W2:Y:S01]  /*0950*/  SYNCS.EXCH.64 URZ, [UR6+0x90], UR4 ;  /* 0x0000900406ff75b2 */ /* 0x0048a20008000100 */
[----:B------:R4:W3:Y:S02]  /*0960*/  SYNCS.EXCH.64 URZ, [UR6+0x98], UR4 ;  /* 0x0000980406ff75b2 */ /* 0x0008e40008000100 */
[----:B----4-:R-:W-:Y:S01]  /*0970*/  NOP ;  /* 0x0000000000007918 */ /* 0x010fe20000000000 */
.L_x_11:
[----:B------:R-:W4:Y:S01]  /*0980*/  SHFL.IDX PT, R0, R159, RZ, 0x1f ;  /* 0x00001fff9f007589 */ /* 0x000f2200000e0000 */
[----:B------:R-:W-:Y:S01]  /*0990*/  NOP ;  /* 0x0000000000007918 */ /* 0x000fe20000000000 */
[----:B----4-:R-:W-:-:S13]  /*09a0*/  ISETP.NE.AND P0, PT, R0, 0x4, PT ;  /* 0x000000040000780c */ /* 0x010fda0003f05270 */
[----:B------:R-:W-:Y:S05]  /*09b0*/  @P0 BRA `(.L_x_12) ;  /* 0x0000000000480947 */ /* 0x000fea0003800000 */
[----:B--23--:R-:W-:Y:S01]  /*09c0*/  UMOV UR4, 0x3a0 ;  /* 0x000003a000047882 */ /* 0x00cfe20000000000 */
[----:B------:R-:W-:Y:S01]  /*09d0*/  UMOV UR6, 0x400 ;  /* 0x0000040000067882 */ /* 0x000fe20000000000 */
[----:B------:R-:W-:Y:S01]  /*09e0*/  USEL UR4, UR4, 0x320, UP3 ;  /* 0x0000032004047887 */ /* 0x000fe20009800000 */
        /* <DEDUP_REMOVED lines=10> */
[----:B--2---:R4:W2:Y:S08]  /*0a90*/  SYNCS.EXCH.64 URZ, [UR6+0xa0], UR8 ;  /* 0x0000a00806ff75b2 */ /* 0x0048b00008000100 */
[----:B------:R4:W3:Y:S01]  /*0aa0*/  SYNCS.EXCH.64 URZ, [UR6+0xb0], UR4 ;  /* 0x0000b00406ff75b2 */ /* 0x0008e20008000100 */
[----:B------:R4:W1:Y:S01]  /*0ab0*/  SYNCS.EXCH.64 URZ, [UR6+0xa8], UR8 ;  /* 0x0000a80806ff75b2 */ /* 0x0008620008000100 */
[----:B------:R4:W1:Y:S02]  /*0ac0*/  SYNCS.EXCH.64 URZ, [UR6+0xb8], UR4 ;  /* 0x0000b80406ff75b2 */ /* 0x0008640008000100 */
[----:B----4-:R-:W-:Y:S01]  /*0ad0*/  NOP ;  /* 0x0000000000007918 */ /* 0x010fe20000000000 */
.L_x_12:
[----:B------:R-:W4:Y:S01]  /*0ae0*/  SHFL.IDX PT, R0, R159, RZ, 0x1f ;  /* 0x00001fff9f007589 */ /* 0x000f2200000e0000 */
[----:B------:R-:W-:Y:S01]  /*0af0*/  NOP ;  /* 0x0000000000007918 */ /* 0x000fe20000000000 */
[----:B----4-:R-:W-:-:S13]  /*0b00*/  ISETP.NE.AND P0, PT, R0, 0x5, PT ;  /* 0x000000050000780c */ /* 0x010fda0003f05270 */
[----:B------:R-:W-:Y:S05]  /*0b10*/  @P0 BRA `(.L_x_13) ;  /* 0x0000000000440947 */ /* 0x000fea0003800000 */
[----:B--23--:R-:W-:Y:S01]  /*0b20*/  UMOV UR4, 0x400 ;  /* 0x0000040000047882 */ /* 0x00cfe20000000000 */
        /* <DEDUP_REMOVED lines=16> */
.L_x_13:
[----:B------:R-:W4:Y:S01]  /*0c30*/  SHFL.IDX PT, R0, R159, RZ, 0x1f ;  /* 0x00001fff9f007589 */ /* 0x000f2200000e0000 */
[----:B------:R-:W-:Y:S01]  /*0c40*/  ISETP.NE.OR P1, PT, RZ, UR17, !P1 ;  /* 0x00000011ff007c0c */ /* 0x000fe2000cf25670 */
        /* <DEDUP_REMOVED lines=12> */
[----:B------:R4:W3:Y:S01]  /*0d10*/  SYNCS.EXCH.64 URZ, [UR4+0xf0], UR6 ;  /* 0x0000f00604ff75b2 */ /* 0x0008e20008000100 */
[----:B------:R4:W1:Y:S01]  /*0d20*/  SYNCS.EXCH.64 URZ, [UR4+0xe8], UR6 ;  /* 0x0000e80604ff75b2 */ /* 0x0008620008000100 */
[----:B------:R4:W1:Y:S02]  /*0d30*/  SYNCS.EXCH.64 URZ, [UR4+0xf8], UR6 ;  /* 0x0000f80604ff75b2 */ /* 0x0008640008000100 */
[----:B----4-:R-:W-:Y:S01]  /*0d40*/  NOP ;  /* 0x0000000000007918 */ /* 0x010fe20000000000 */
.L_x_14:
[----:B------:R-:W-:Y:S01]  /*0d50*/  VOTEU.ALL UP0, P1 ;  /* 0x0000000000ff7886 */ /* 0x000fe20000800000 */
[----:B--23--:R-:W-:Y:S01]  /*0d60*/  UMOV UR4, 0x20 ;  /* 0x0000002000047882 */ /* 0x00cfe20000000000 */
[----:B------:R-:W2:Y:S01]  /*0d70*/  LDCU UR7, c[0x0][0x36c] ;  /* 0x00006d80ff0777ac */ /* 0x000ea20008000800 */
[----:B------:R-:W-:Y:S01]  /*0d80*/  NOP ;  /* 0x0000000000007918 */ /* 0x000fe20000000000 */
[----:B-1----:R-:W-:Y:S01]  /*0d90*/  LOP3.LUT R3, R172, 0x1f, RZ, 0xc0, !PT ;  /* 0x0000001fac037812 */ /* 0x002fe200078ec0ff */
[----:B------:R-:W-:Y:S01]  /*0da0*/  @!UP0 UMOV UR6, 0x400 ;  /* 0x0000040000068882 */ /* 0x000fe20000000000 */
[----:B------:R-:W-:-:S04]  /*0db0*/  @!UP0 UIADD3 UR4, UPT, UPT, -UR4, 0x100000, URZ ;  /* 0x0010000004048890 */ /* 0x000fc8000fffe1ff */
[----:B------:R-:W-:Y:S02]  /*0dc0*/  @!UP0 USHF.L.U32 UR5, UR4, 0xb, URZ ;  /* 0x0000000b04058899 */ /* 0x000fe400080006ff */
[----:B------:R-:W-:Y:S02]  /*0dd0*/  @!UP0 USHF.L.U32 UR4, UR4, 0x1, URZ ;  /* 0x0000000104048899 */ /* 0x000fe400080006ff */
[----:B------:R-:W-:Y:S01]  /*0de0*/  @!UP0 ULEA UR6, UR45, UR6, 0x18 ;  /* 0x000000062d068291 */ /* 0x000fe2000f8ec0ff */
[----:B------:R-:W-:Y:S01]  /*0df0*/  VOTEU.ALL UP0, P1 ;  /* 0x0000000000ff7886 */ /* 0x000fe20000800000 */
[----:B------:R-:W-:Y:S02]  /*0e00*/  UISETP.NE.AND UP4, UPT, UR17, URZ, UPT ;  /* 0x000000ff1100728c */ /* 0x000fe4000bf85270 */
[----:B--2---:R-:W-:Y:S01]  /*0e10*/  UISETP.EQ.U32.AND UP5, UPT, UR7, 0x1, UPT ;  /* 0x000000010700788c */ /* 0x004fe2000bfa2070 */
[----:B------:R-:W1:Y:S07]  /*0e20*/  FENCE.VIEW.ASYNC.S ;  /* 0x00000000000073c6 */ /* 0x000e6e0000000000 */
[----:B-1----:R1:W2:Y:S01]  /*0e30*/  @!UP0 SYNCS.EXCH.64 URZ, [UR6+0x100], UR4 ;  /* 0x0001000406ff85b2 */ /* 0x0022a20008000100 */
[----:B------:R-:W-:Y:S05]  /*0e40*/  BRA.U !UP5, `(.L_x_15) ;  /* 0x000000010d087547 */ /* 0x000fea000b800000 */
[----:B--2---:R-:W-:Y:S01]  /*0e50*/  UCGABAR_ARV ;  /* 0x00000000000079c7 */ /* 0x004fe20008000000 */
[----:B------:R-:W-:Y:S05]  /*0e60*/  BRA `(.L_x_16) ;  /* 0x0000000000047947 */ /* 0x000fea0003800000 */
.L_x_15:
[----:B--2---:R-:W-:Y:S01]  /*0e70*/  NOP ;  /* 0x0000000000007918 */ /* 0x004fe20000000000 */
.L_x_16:
[----:B------:R-:W2:Y:S01]  /*0e80*/  S2UR UR16, SR_CTAID.X ;  /* 0x00000000001079c3 */ /* 0x000ea20000002500 */
[----:B------:R-:W-:-:S05]  /*0e90*/  CS2R.32 R161, SR_CgaSize ;  /* 0x0000000000a17805 */ /* 0x000fca0000008a00 */
[----:B------:R-:W-:-:S05]  /*0ea0*/  IMAD R161, R161, -0xa0, RZ ;  /* 0xffffff60a1a17824 */ /* 0x000fca00078e02ff */
[----:B-1----:R-:W-:-:S14]  /*0eb0*/  R2UR UR5, R161 ;  /* 0x00000000a10572ca */ /* 0x002fdc00000e0000 */
[----:B------:R-:W1:Y:S01]  /*0ec0*/  LDCU UR5, c[0x0][UR5+0x2b0] ;  /* 0x00005600050577ac */ /* 0x000e620008000800 */
[----:B------:R-:W-:-:S05]  /*0ed0*/  CS2R.32 R161, SR_CgaSize ;  /* 0x0000000000a17805 */ /* 0x000fca0000008a00 */
[----:B------:R-:W-:-:S05]  /*0ee0*/  IMAD R161, R161, -0xa0, RZ ;  /* 0xffffff60a1a17824 */ /* 0x000fca00078e02ff */
[----:B------:R-:W-:-:S14]  /*0ef0*/  R2UR UR4, R161 ;  /* 0x00000000a10472ca */ /* 0x000fdc00000e0000 */
[----:B------:R-:W3:Y:S01]  /*0f00*/  LDCU UR4, c[0x0][UR4+0x2b4] ;  /* 0x00005680040477ac */ /* 0x000ee20008000800 */
[----:B------:R-:W4:Y:S01]  /*0f10*/  S2UR UR7, SR_CTAID.Y ;  /* 0x00000000000779c3 */ /* 0x000f220000002600 */
[----:B------:R-:W-:-:S05]  /*0f20*/  CS2R.32 R161, SR_CgaSize ;  /* 0x0000000000a17805 */ /* 0x000fca0000008a00 */
[----:B------:R-:W-:-:S05]  /*0f30*/  IMAD R161, R161, -0xa0, RZ ;  /* 0xffffff60a1a17824 */ /* 0x000fca00078e02ff */
[----:B------:R-:W-:-:S14]  /*0f40*/  R2UR UR8, R161 ;  /* 0x00000000a10872ca */ /* 0x000fdc00000e0000 */
[----:B------:R-:W3:Y:S01]  /*0f50*/  LDCU UR8, c[0x0][UR8+0x2a0] ;  /* 0x00005400080877ac */ /* 0x000ee20008000800 */
[----:B------:R-:W-:-:S05]  /*0f60*/  CS2R.32 R161, SR_CgaSize ;  /* 0x0000000000a17805 */ /* 0x000fca0000008a00 */
[----:B------:R-:W-:-:S05]  /*0f70*/  IMAD R161, R161, -0xa0, RZ ;  /* 0xffffff60a1a17824 */ /* 0x000fca00078e02ff */
[----:B------:R-:W-:-:S14]  /*0f80*/  R2UR UR9, R161 ;  /* 0x00000000a10972ca */ /* 0x000fdc00000e0000 */
[----:B------:R-:W3:Y:S01]  /*0f90*/  LDCU UR9, c[0x0][UR9+0x2a4] ;  /* 0x00005480090977ac */ /* 0x000ee20008000800 */
[----:B------:R-:W3:Y:S01]  /*0fa0*/  S2UR UR36, SR_CTAID.Z ;  /* 0x00000000002479c3 */ /* 0x000ee20000002700 */
[----:B------:R-:W3:Y:S01]  /*0fb0*/  LDCU UR21, c[0x0][0xb24] ;  /* 0x00016480ff1577ac */ /* 0x000ee20008000800 */
[----:B------:R-:W-:Y:S02]  /*0fc0*/  UISETP.GT.U32.AND UP0, UPT, UR47, 0xffff, UPT ;  /* 0x0000ffff2f00788c */ /* 0x000fe4000bf04070 */
[----:B------:R-:W-:Y:S01]  /*0fd0*/  USHF.L.U32 UR27, UR45, 0xc, URZ ;  /* 0x0000000c2d1b7899 */ /* 0x000fe200080006ff */
[----:B--2---:R-:W-:Y:S01]  /*0fe0*/  I2FP.F32.U32 R2, UR16 ;  /* 0x0000001000027c45 */ /* 0x004fe20008201000 */
[----:B------:R-:W-:Y:S01]  /*0ff0*/  UMOV UR30, 0x5 ;  /* 0x00000005001e7882 */ /* 0x000fe20000000000 */
[----:B------:R-:W2:Y:S03]  /*1000*/  LDCU UR42, c[0x0][0xb24] ;  /* 0x00016480ff2a77ac */ /* 0x000ea60008000800 */
[----:B-1----:R-:W-:Y:S01]  /*1010*/  FMUL R2, R2, UR5 ;  /* 0x0000000502027c20 */ /* 0x002fe20008400000 */
[----:B------:R-:W1:Y:S01]  /*1020*/  LDCU UR29, c[0x0][0xb30] ;  /* 0x00016600ff1d77ac */ /* 0x000e620008000800 */
[----:B----4-:R-:W-:Y:S01]  /*1030*/  I2FP.F32.U32 R0, UR7 ;  /* 0x0000000700007c45 */ /* 0x010fe20008201000 */
[----:B------:R-:W-:-:S03]  /*1040*/  USHF.L.U32 UR46, UR16, 0x7, URZ ;  /* 0x00000007102e7899 */ /* 0x000fc600080006ff */
[----:B------:R-:W4:Y:S01]  /*1050*/  F2I.U32.TRUNC.NTZ R2, R2 ;  /* 0x0000000200027305 */ /* 0x000f22000020f000 */
[----:B------:R-:W-:Y:S01]  /*1060*/  USEL UR26, UR47, 0xffff, !UP0 ;  /* 0x0000ffff2f1a7887 */ /* 0x000fe2000c000000 */
[----:B---3--:R-:W-:Y:S01]  /*1070*/  FMUL R0, R0, UR4 ;  /* 0x0000000400007c20 */ /* 0x008fe20008400000 */
[----:B------:R-:W-:Y:S01]  /*1080*/  UISETP.GE.AND UP2, UPT, UR21, 0x1, UPT ;  /* 0x000000011500788c */ /* 0x000fe2000bf46270 */
[----:B------:R-:W-:-:S04]  /*1090*/  UMOV UR20, UR7 ;  /* 0x0000000700147c82 */ /* 0x000fc80008000000 */
[----:B------:R-:W3:Y:S01]  /*10a0*/  F2I.U32.TRUNC.NTZ R0, R0 ;  /* 0x0000000000007305 */ /* 0x000ee2000020f000 */
[----:B----4-:R-:W-:Y:S02]  /*10b0*/  R2UR UR4, R2 ;  /* 0x00000000020472ca */ /* 0x010fe400000e0000 */
[----:B------:R-:W-:Y:S02]  /*10c0*/  PRMT R2, RZ, 0x7610, R2 ;  /* 0x00007610ff027816 */ /* 0x000fe40000000002 */
[----:B---3--:R-:W-:Y:S02]  /*10d0*/  R2UR UR6, R0 ;  /* 0x00000000000672ca */ /* 0x008fe400000e0000 */
[----:B------:R-:W-:-:S07]  /*10e0*/  PRMT R0, RZ, 0x7610, R0 ;  /* 0x00007610ff007816 */ /* 0x000fce0000000000 */
[----:B------:R-:W-:-:S04]  /*10f0*/  UIADD3 UR5, UPT, UPT, -UR4, URZ, URZ ;  /* 0x000000ff04057290 */ /* 0x000fc8000fffe1ff */
[----:B------:R-:W-:Y:S02]  /*1100*/  UIMAD UR5, UR8, UR5, UR16 ;  /* 0x00000005080572a4 */ /* 0x000fe4000f8e0210 */
[----:B------:R-:W-:-:S04]  /*1110*/  UIADD3 UR4, UPT, UPT, -UR6, URZ, URZ ;  /* 0x000000ff06047290 */ /* 0x000fc8000fffe1ff */
[----:B------:R-:W-:Y:S01]  /*1120*/  IMAD.U32 R161, RZ, RZ, UR5 ;  /* 0x00000005ffa17e24 */ /* 0x000fe2000f8e00ff */
[----:B------:R-:W-:-:S06]  /*1130*/  UIMAD UR4, UR9, UR4, UR7 ;  /* 0x00000004090472a4 */ /* 0x000fcc000f8e0207 */
[----:B------:R-:W-:Y:S01]  /*1140*/  IMAD.U32 R160, RZ, RZ, UR4 ;  /* 0x00000004ffa07e24 */ /* 0x000fe2000f8e00ff */
[----:B-12---:R-:W-:Y:S06]  /*1150*/  BRA.U UP4, `(.L_x_17) ;  /* 0x0000000104447547 */ /* 0x006fec000b800000 */
[----:B------:R-:W-:Y:S02]  /*1160*/  R2UR UR4, R161 ;  /* 0x00000000a10472ca */ /* 0x000fe400000e0000 */
[----:B------:R-:W-:-:S11]  /*1170*/  R2UR UR8, R160 ;  /* 0x00000000a00872ca */ /* 0x000fd600000e0000 */
[----:B------:R-:W-:Y:S02]  /*1180*/  UISETP.GT.U32.AND UP0, UPT, UR4, 0x1, UPT ;  /* 0x000000010400788c */ /* 0x000fe4000bf04070 */
[----:B------:R-:W-:Y:S02]  /*1190*/  ULOP3.LUT UR4, UR4, 0xfffffffe, URZ, 0xc0, !UPT ;  /* 0xfffffffe04047892 */ /* 0x000fe4000f8ec0ff */
[----:B------:R-:W-:Y:S02]  /*11a0*/  UISETP.NE.AND UP1, UPT, UR8, URZ, UP0 ;  /* 0x000000ff0800728c */ /* 0x000fe40008725270 */
[----:B------:R-:W-:Y:S02]  /*11b0*/  UISETP.NE.AND UP0, UPT, UR8, 0x1, UP0 ;  /* 0x000000010800788c */ /* 0x000fe40008705270 */
[----:B------:R-:W-:Y:S02]  /*11c0*/  USEL UR7, URZ, 0x1, UP1 ;  /* 0x00000001ff077887 */ /* 0x000fe40008800000 */
[----:B------:R-:W-:-:S02]  /*11d0*/  USEL UR6, URZ, 0x4, UP0 ;  /* 0x00000004ff067887 */ /* 0x000fc40008000000 */
[----:B------:R-:W-:Y:S02]  /*11e0*/  USEL UR5, URZ, 0x2, UP1 ;  /* 0x00000002ff057887 */ /* 0x000fe40008800000 */
[----:B------:R-:W-:Y:S02]  /*11f0*/  ULEA UR4, UR8, UR4, 0x1 ;  /* 0x0000000408047291 */ /* 0x000fe4000f8e08ff */
[----:B------:R-:W-:Y:S02]  /*1200*/  USEL UR8, URZ, 0x8, UP0 ;  /* 0x00000008ff087887 */ /* 0x000fe40008000000 */
[----:B------:R-:W-:-:S03]  /*1210*/  UIADD3 UR5, UPT, UPT, UR5, UR6, UR7 ;  /* 0x0000000605057290 */ /* 0x000fc6000fffe007 */
[----:B------:R-:W-:Y:S01]  /*1220*/  UMOV UR6, 0x3 ;  /* 0x0000000300067882 */ /* 0x000fe20000000000 */
[----:B------:R-:W-:Y:S02]  /*1230*/  UIADD3 UR5, UPT, UPT, UR5, UR8, URZ ;  /* 0x0000000805057290 */ /* 0x000fe4000fffe0ff */
[----:B------:R-:W-:-:S04]  /*1240*/  USHF.L.U32 UR4, UR6, UR4, URZ ;  /* 0x0000000406047299 */ /* 0x000fc800080006ff */
[----:B------:R-:W-:Y:S02]  /*1250*/  IMAD.U32 R2, RZ, RZ, UR5 ;  /* 0x00000005ff027e24 */ /* 0x000fe4000f8e00ff */
[----:B------:R-:W-:Y:S02]  /*1260*/  IMAD.U32 R0, RZ, RZ, UR4 ;  /* 0x00000004ff007e24 */ /* 0x000fe4000f8e00ff */
.L_x_17:
[----:B------:R-:W-:Y:S05]  /*1270*/  BRA.U !UP2, `(.L_x_18) ;  /* 0x000000010ad47547 */ /* 0x000fea000b800000 */
[----:B------:R-:W1:Y:S01]  /*1280*/  LDCU.128 UR12, c[0x0][0xb10] ;  /* 0x00016200ff0c77ac */ /* 0x000e620008000c00 */
[----:B------:R-:W2:Y:S01]  /*1290*/  LDCU UR6, c[0x0][0x370] ;  /* 0x00006e00ff0677ac */ /* 0x000ea20008000800 */
[----:B------:R-:W3:Y:S01]  /*12a0*/  LDCU UR5, c[0x0][0x374] ;  /* 0x00006e80ff0577ac */ /* 0x000ee20008000800 */
[----:B------:R-:W4:Y:S01]  /*12b0*/  LDCU UR28, c[0x0][0xb0c] ;  /* 0x00016180ff1c77ac */ /* 0x000f220008000800 */
[----:B------:R-:W4:Y:S01]  /*12c0*/  LDCU UR4, c[0x0][0xb20] ;  /* 0x00016400ff0477ac */ /* 0x000f220008000800 */
[----:B------:R-:W4:Y:S01]  /*12d0*/  LDCU.64 UR8, c[0x0][0xb28] ;  /* 0x00016500ff0877ac */ /* 0x000f220008000a00 */
[----:B-1----:R-:W-:Y:S02]  /*12e0*/  UISETP.NE.AND UP0, UPT, UR14, 0x1, UPT ;  /* 0x000000010e00788c */ /* 0x002fe4000bf05270 */
[----:B---3--:R-:W-:Y:S02]  /*12f0*/  UIMAD.WIDE.U32 UR10, UR5, UR15, URZ ;  /* 0x0000000f050a72a5 */ /* 0x008fe4000f8e00ff */
[----:B--2---:R-:W-:-:S02]  /*1300*/  UIMAD.WIDE.U32 UR22, UR6, UR12, URZ ;  /* 0x0000000c061672a5 */ /* 0x004fc4000f8e00ff */
[----:B----4-:R-:W-:Y:S02]  /*1310*/  UISETP.NE.AND UP1, UPT, UR28, 0x1, UPT ;  /* 0x000000011c00788c */ /* 0x010fe4000bf25270 */
[----:B------:R-:W-:Y:S01]  /*1320*/  UISETP.NE.AND UP2, UPT, UR21, 0x1, UPT ;  /* 0x000000011500788c */ /* 0x000fe2000bf45270 */
[----:B------:R-:W-:Y:S02]  /*1330*/  UMOV UR10, UR11 ;  /* 0x0000000b000a7c82 */ /* 0x000fe40008000000 */
[----:B------:R-:W-:Y:S01]  /*1340*/  UMOV UR22, UR23 ;  /* 0x0000001700167c82 */ /* 0x000fe20008000000 */
[----:B------:R-:W-:Y:S02]  /*1350*/  @UP0 USHF.R.U32.HI UR5, URZ, UR4, UR10 ;  /* 0x00000004ff050299 */ /* 0x000fe4000801160a */
[----:B------:R-:W-:Y:S02]  /*1360*/  UIMAD.WIDE.U32 UR24, UR20, UR15, URZ ;  /* 0x0000000f141872a5 */ /* 0x000fe4000f8e00ff */
[----:B------:R-:W-:-:S02]  /*1370*/  UIMAD.WIDE.U32 UR10, UR5, UR8, URZ ;  /* 0x00000008050a72a5 */ /* 0x000fc4000f8e00ff */
[----:B------:R-:W-:Y:S02]  /*1380*/  @UP1 USHF.R.U32.HI UR6, URZ, UR13, UR22 ;  /* 0x0000000dff061299 */ /* 0x000fe40008011616 */
[----:B------:R-:W-:Y:S02]  /*1390*/  UIMAD.WIDE.U32 UR18, UR16, UR12, URZ ;  /* 0x0000000c101272a5 */ /* 0x000fe4000f8e00ff */
[----:B------:R-:W-:Y:S01]  /*13a0*/  UIMAD.WIDE.U32 UR22, UR6, UR8, URZ ;  /* 0x00000008061672a5 */ /* 0x000fe2000f8e00ff */
[----:B------:R-:W-:Y:S01]  /*13b0*/  UMOV UR24, UR25 ;  /* 0x0000001900187c82 */ /* 0x000fe20008000000 */
[----:B------:R-:W-:Y:S01]  /*13c0*/  UMOV UR10, UR11 ;  /* 0x0000000b000a7c82 */ /* 0x000fe20008000000 */
[----:B------:R-:W-:Y:S02]  /*13d0*/  USHF.R.U32.HI UR24, URZ, UR4, UR24 ;  /* 0x00000004ff187299 */ /* 0x000fe40008011618 */
[----:B------:R-:W-:Y:S02]  /*13e0*/  @UP2 USHF.R.U32.HI UR5, URZ, UR9, UR10 ;  /* 0x00000009ff052299 */ /* 0x000fe4000801160a */
[----:B------:R-:W-:Y:S01]  /*13f0*/  UMOV UR7, UR23 ;  /* 0x0000001700077c82 */ /* 0x000fe20008000000 */
[----:B------:R-:W-:Y:S01]  /*1400*/  UMOV UR18, UR19 ;  /* 0x0000001300127c82 */ /* 0x000fe20008000000 */
[----:B------:R-:W-:-:S02]  /*1410*/  @UP2 USHF.R.U32.HI UR6, URZ, UR9, UR7 ;  /* 0x00000009ff062299 */ /* 0x000fc40008011607 */
[----:B------:R-:W-:Y:S02]  /*1420*/  USHF.R.U32.HI UR13, URZ, UR13, UR18 ;  /* 0x0000000dff0d7299 */ /* 0x000fe40008011612 */
[----:B------:R-:W-:Y:S02]  /*1430*/  USEL UR4, UR20, UR24, !UP0 ;  /* 0x0000001814047287 */ /* 0x000fe4000c000000 */
[----:B------:R-:W-:Y:S02]  /*1440*/  UIMAD UR7, UR5, UR21, URZ ;  /* 0x00000015050772a4 */ /* 0x000fe4000f8e02ff */
[----:B------:R-:W-:Y:S02]  /*1450*/  USEL UR5, UR16, UR13, !UP1 ;  /* 0x0000000d10057287 */ /* 0x000fe4000c800000 */
[----:B------:R-:W-:Y:S02]  /*1460*/  UIMAD UR12, UR6, UR21, URZ ;  /* 0x00000015060c72a4 */ /* 0x000fe4000f8e02ff */
[----:B------:R-:W-:-:S02]  /*1470*/  UISETP.GE.AND UP0, UPT, UR4, UR7, UPT ;  /* 0x000000070400728c */ /* 0x000fc4000bf06270 */
[----:B------:R-:W-:Y:S02]  /*1480*/  UIMAD.WIDE.U32 UR10, UR4, UR8, URZ ;  /* 0x00000008040a72a5 */ /* 0x000fe4000f8e00ff */
[----:B------:R-:W-:Y:S02]  /*1490*/  UISETP.GE.OR UP0, UPT, UR5, UR12, UP0 ;  /* 0x0000000c0500728c */ /* 0x000fe40008706670 */
[----:B------:R-:W-:Y:S02]  /*14a0*/  UIMAD.WIDE.U32 UR12, UR5, UR8, URZ ;  /* 0x00000008050c72a5 */ /* 0x000fe4000f8e00ff */
[----:B------:R-:W-:Y:S01]  /*14b0*/  UIADD3 UR10, UPT, UPT, -UR4, URZ, URZ ;  /* 0x000000ff040a7290 */ /* 0x000fe2000fffe1ff */
[----:B------:R-:W-:Y:S01]  /*14c0*/  UMOV UR8, UR11 ;  /* 0x0000000b00087c82 */ /* 0x000fe20008000000 */
[----:B------:R-:W-:Y:S02]  /*14d0*/  UIADD3 UR11, UPT, UPT, -UR5, URZ, URZ ;  /* 0x000000ff050b7290 */ /* 0x000fe4000fffe1ff */
[----:B------:R-:W-:-:S03]  /*14e0*/  USHF.R.U32.HI UR8, URZ, UR9, UR8 ;  /* 0x00000009ff087299 */ /* 0x000fc60008011608 */
[----:B------:R-:W-:Y:S01]  /*14f0*/  @!UP0 UMOV UR7, UR13 ;  /* 0x0000000d00078c82 */ /* 0x000fe20008000000 */
[----:B------:R-:W-:Y:S02]  /*1500*/  UIMAD UR20, UR14, UR10, UR20 ;  /* 0x0000000a0e1472a4 */ /* 0x000fe4000f8e0214 */
[----:B------:R-:W-:Y:S02]  /*1510*/  USEL UR8, UR4, UR8, !UP2 ;  /* 0x0000000804087287 */ /* 0x000fe4000d000000 */
[----:B------:R-:W-:Y:S02]  /*1520*/  @!UP0 USHF.R.U32.HI UR7, URZ, UR9, UR7 ;  /* 0x00000009ff078299 */ /* 0x000fe40008011607 */
[----:B------:R-:W-:Y:S02]  /*1530*/  UIADD3 UR9, UPT, UPT, -UR8, URZ, URZ ;  /* 0x000000ff08097290 */ /* 0x000fe4000fffe1ff */
[----:B------:R-:W-:Y:S02]  /*1540*/  @!UP0 USEL UR7, UR5, UR7, !UP2 ;  /* 0x0000000705078287 */ /* 0x000fe4000d000000 */
[----:B------:R-:W-:-:S02]  /*1550*/  UIMAD UR9, UR21, UR9, UR4 ;  /* 0x00000009150972a4 */ /* 0x000fc4000f8e0204 */
[----:B------:R-:W-:Y:S02]  /*1560*/  @!UP0 UIADD3 UR8, UPT, UPT, UR8, -UR7, URZ ;  /* 0x8000000708088290 */ /* 0x000fe4000fffe0ff */
[----:B------:R-:W-:Y:S02]  /*1570*/  @!UP0 UIMAD UR6, UR9, UR6, UR7 ;  /* 0x00000006090682a4 */ /* 0x000fe4000f8e0207 */
[----:B------:R-:W-:Y:S02]  /*1580*/  @!UP0 UIMAD UR4, UR8, UR21, UR5 ;  /* 0x00000015080482a4 */ /* 0x000fe4000f8e0205 */
[----:B------:R-:W-:Y:S02]  /*1590*/  UIMAD UR16, UR28, UR11, UR16 ;  /* 0x0000000b1c1072a4 */ /* 0x000fe4000f8e0210 */
[----:B------:R-:W-:Y:S01]  /*15a0*/  UIMAD UR20, UR4, UR14, UR20 ;  /* 0x0000000e041472a4 */ /* 0x000fe2000f8e0214 */
[----:B------:R-:W-:Y:S02]  /*15b0*/  @!UP0 UMOV UR5, UR6 ;  /* 0x0000000600058c82 */ /* 0x000fe40008000000 */
[----:B------:R-:W-:-:S12]  /*15c0*/  UIMAD UR16, UR5, UR28, UR16 ;  /* 0x0000001c051072a4 */ /* 0x000fd8000f8e0210 */
.L_x_18:
[----:B------:R-:W-:Y:S02]  /*15d0*/  UISETP.NE.AND UP1, UPT, UR29, 0x1, UPT ;  /* 0x000000011d00788c */ /* 0x000fe4000bf25270 */
[----:B------:R-:W-:Y:S02]  /*15e0*/  ULOP3.LUT UR21, UR26, 0xffff, URZ, 0xc0, !UPT ;  /* 0x0000ffff1a157892 */ /* 0x000fe4000f8ec0ff */
[----:B------:R-:W-:Y:S02]  /*15f0*/  UISETP.NE.AND UP0, UPT, UR17, 0x2, UPT ;  /* 0x000000021100788c */ /* 0x000fe4000bf05270 */
[----:B------:R-:W-:Y:S02]  /*1600*/  ULOP3.LUT UR22, UR27, 0x2000, URZ, 0xc0, !UPT ;  /* 0x000020001b167892 */ /* 0x000fe4000f8ec0ff */
[----:B------:R-:W-:Y:S02]  /*1610*/  ULOP3.LUT UR46, UR46, 0x80, URZ, 0xc0, !UPT ;  /* 0x000000802e2e7892 */ /* 0x000fe4000f8ec0ff */
[----:B------:R-:W-:Y:S01]  /*1620*/  USHF.L.U32 UR21, UR30, UR21, URZ ;  /* 0x000000151e157299 */ /* 0x000fe200080006ff */
[----:B------:R-:W-:Y:S11]  /*1630*/  BRA.U UP1, `(.L_x_19) ;  /* 0x0000000101447547 */ /* 0x000ff6000b800000 */
[----:B------:R-:W1:Y:S01]  /*1640*/  LDCU.128 UR8, c[0x0][0xb10] ;  /* 0x00016200ff0877ac */ /* 0x000e620008000c00 */
[----:B------:R-:W2:Y:S01]  /*1650*/  LDCU UR12, c[0x0][0xb0c] ;  /* 0x00016180ff0c77ac */ /* 0x000ea20008000800 */
[----:B------:R-:W3:Y:S01]  /*1660*/  LDCU UR13, c[0x0][0xb20] ;  /* 0x00016400ff0d77ac */ /* 0x000ee20008000800 */
[----:B-1----:R-:W-:Y:S02]  /*1670*/  UIMAD.WIDE.U32 UR6, UR16, UR8, URZ ;  /* 0x00000008100672a5 */ /* 0x002fe4000f8e00ff */
[----:B------:R-:W-:Y:S02]  /*1680*/  UIMAD.WIDE.U32 UR4, UR20, UR11, URZ ;  /* 0x0000000b140472a5 */ /* 0x000fe4000f8e00ff */
[----:B--2---:R-:W-:Y:S02]  /*1690*/  UISETP.NE.AND UP2, UPT, UR12, 0x1, UPT ;  /* 0x000000010c00788c */ /* 0x004fe4000bf45270 */
[----:B------:R-:W-:Y:S01]  /*16a0*/  UISETP.NE.AND UP1, UPT, UR10, 0x1, UPT ;  /* 0x000000010a00788c */ /* 0x000fe2000bf25270 */
[----:B------:R-:W-:-:S02]  /*16b0*/  UMOV UR6, UR7 ;  /* 0x0000000700067c82 */ /* 0x000fc40008000000 */
[----:B------:R-:W-:Y:S01]  /*16c0*/  UMOV UR4, UR5 ;  /* 0x0000000500047c82 */ /* 0x000fe20008000000 */
[----:B------:R-:W-:Y:S02]  /*16d0*/  USHF.R.U32.HI UR6, URZ, UR9, UR6 ;  /* 0x00000009ff067299 */ /* 0x000fe40008011606 */
[----:B---3--:R-:W-:Y:S02]  /*16e0*/  USHF.R.U32.HI UR4, URZ, UR13, UR4 ;  /* 0x0000000dff047299 */ /* 0x008fe40008011604 */
[----:B------:R-:W-:Y:S02]  /*16f0*/  USEL UR5, UR16, UR6, !UP2 ;  /* 0x0000000610057287 */ /* 0x000fe4000d000000 */
[----:B------:R-:W-:-:S04]  /*1700*/  USEL UR4, UR20, UR4, !UP1 ;  /* 0x0000000414047287 */ /* 0x000fc8000c800000 */
[----:B------:R-:W-:Y:S02]  /*1710*/  UIADD3 UR6, UPT, UPT, UR5, -UR4, URZ ;  /* 0x8000000405067290 */ /* 0x000fe4000fffe0ff */
[----:B------:R-:W-:Y:S02]  /*1720*/  UIADD3 UR4, UPT, UPT, -UR5, UR4, URZ ;  /* 0x0000000405047290 */ /* 0x000fe4000fffe1ff */
[----:B------:R-:W-:Y:S02]  /*1730*/  UIMAD UR20, UR6, UR10, UR20 ;  /* 0x0000000a061472a4 */ /* 0x000fe4000f8e0214 */
[----:B------:R-:W-:-:S12]  /*1740*/  UIMAD UR16, UR4, UR12, UR16 ;  /* 0x0000000c041072a4 */ /* 0x000fd8000f8e0210 */
.L_x_19:
[----:B------:R-:W-:Y:S05]  /*1750*/  BRA.U !UP5, `(.L_x_20) ;  /* 0x000000010d0c7547 */ /* 0x000fea000b800000 */
[----:B------:R-:W-:Y:S01]  /*1760*/  UCGABAR_WAIT ;  /* 0x0000000000007dc7 */ /* 0x000fe20008000000 */
[----:B------:R-:W-:Y:S01]  /*1770*/  CCTL.IVALL ;  /* 0x00000000ff00798f */ /* 0x000fe20002000000 */
[----:B------:R-:W-:Y:S05]  /*1780*/  BRA `(.L_x_21) ;  /* 0x0000000000047947 */ /* 0x000fea0003800000 */
.L_x_20:
[----:B------:R-:W-:Y:S06]  /*1790*/  BAR.SYNC.DEFER_BLOCKING 0x0 ;  /* 0x0000000000007b1d */ /* 0x000fec0000010000 */
.L_x_21:
[----:B------:R-:W-:Y:S05]  /*17a0*/  BRA.U UP0, `(.L_x_22) ;  /* 0x0000001500047547 */ /* 0x000fea000b800000 */
[----:B------:R-:W1:Y:S01]  /*17b0*/  LDCU UR6, c[0x0][0x38c] ;  /* 0x00007180ff0677ac */ /* 0x000e620008000800 */
[----:B------:R-:W-:Y:S01]  /*17c0*/  PLOP3.LUT P1, PT, PT, PT, UP3, 0x80, 0x8 ;  /* 0x000000000008781c */ /* 0x000fe20003f2f038 */
[----:B------:R-:W-:Y:S01]  /*17d0*/  IMAD.MOV.U32 R12, RZ, RZ, 0x1 ;  /* 0x00000001ff0c7424 */ /* 0x000fe200078e00ff */
[----:B------:R-:W-:Y:S02]  /*17e0*/  ISETP.NE.AND P2, PT, R3, RZ, P3 ;  /* 0x000000ff0300720c */ /* 0x000fe40001f45270 */
[----:B------:R-:W-:Y:S02]  /*17f0*/  CS2R R10, SRZ ;  /* 0x00000000000a7805 */ /* 0x000fe4000001ff00 */
[----:B------:R-:W-:Y:S01]  /*1800*/  PLOP3.LUT P1, PT, P1, PT, PT, 0x8, 0x80 ;  /* 0x000000000080781c */ /* 0x000fe20000f2e170 */
[----:B------:R-:W-:Y:S01]  /*1810*/  IMAD.MOV.U32 R9, RZ, RZ, RZ ;  /* 0x000000ffff097224 */ /* 0x000fe200078e00ff */
[----:B------:R-:W2:Y:S01]  /*1820*/  LDCU UR38, c[0x0][0x370] ;  /* 0x00006e00ff2677ac */ /* 0x000ea20008000800 */
[----:B------:R-:W-:Y:S01]  /*1830*/  IMAD.MOV.U32 R8, RZ, RZ, 0x1 ;  /* 0x00000001ff087424 */ /* 0x000fe200078e00ff */
[----:B------:R-:W3:Y:S01]  /*1840*/  LDCU.64 UR26, c[0x0][0x348] ;  /* 0x00006900ff1a77ac */ /* 0x000ee20008000a00 */
[----:B------:R-:W-:Y:S01]  /*1850*/  ULEA.HI UR43, UR22, UR46, URZ, 0x19 ;  /* 0x0000002e162b7291 */ /* 0x000fe2000f8fc8ff */
[----:B------:R-:W4:Y:S01]  /*1860*/  LDCU UR37, c[0x0][0x374] ;  /* 0x00006e80ff2577ac */ /* 0x000f220008000800 */
[----:B-1----:R-:W-:-:S02]  /*1870*/  UIADD3 UR5, UPT, UPT, UR6, 0x7f, URZ ;  /* 0x0000007f06057890 */ /* 0x002fc4000fffe0ff */
[----:B------:R-:W-:Y:S02]  /*1880*/  UIADD3 UR47, UPT, UPT, UR6, 0xfe, URZ ;  /* 0x000000fe062f7890 */ /* 0x000fe4000fffe0ff */
[----:B------:R-:W-:Y:S01]  /*1890*/  USHF.R.S32.HI UR4, URZ, 0x1f, UR5 ;  /* 0x0000001fff047899 */ /* 0x000fe20008011405 */
[----:B------:R-:W-:-:S03]  /*18a0*/  UMOV UR7, URZ ;  /* 0x000000ff00077c82 */ /* 0x000fc60008000000 */
[----:B------:R-:W-:Y:S02]  /*18b0*/  ULEA.HI UR4, UR4, UR5, URZ, 0x7 ;  /* 0x0000000504047291 */ /* 0x000fe4000f8f38ff */
[----:B------:R-:W-:Y:S02]  /*18c0*/  UIADD3 UR5, UPT, UPT, UR6, -0x1, URZ ;  /* 0xffffffff06057890 */ /* 0x000fe4000fffe0ff */
[----:B------:R-:W-:Y:S02]  /*18d0*/  USHF.R.S32.HI UR40, URZ, 0x7, UR4 ;  /* 0x00000007ff287899 */ /* 0x000fe40008011404 */
[----:B------:R-:W-:Y:S02]  /*18e0*/  UISETP.GE.U32.AND UP1, UPT, UR5, -0xff, UPT ;  /* 0xffffff010500788c */ /* 0x000fe4000bf26070 */
[----:B------:R-:W-:-:S04]  /*18f0*/  UISETP.LT.U32.AND UP0, UPT, UR40, 0x5, UPT ;  /* 0x000000052800788c */ /* 0x000fc8000bf01070 */
[----:B------:R-:W-:Y:S02]  /*1900*/  USEL UR39, UR40, 0x5, UP0 ;  /* 0x0000000528277887 */ /* 0x000fe40008000000 */
[----:B------:R-:W-:Y:S02]  /*1910*/  UISETP.NE.AND UP0, UPT, UR17, URZ, UPT ;  /* 0x000000ff1100728c */ /* 0x000fe4000bf05270 */
[----:B------:R-:W-:Y:S02]  /*1920*/  UIADD3 UR4, UPT, UPT, UR39, -0x1, URZ ;  /* 0xffffffff27047890 */ /* 0x000fe4000fffe0ff */
[----:B------:R-:W-:Y:S02]  /*1930*/  @UP1 UIADD3 UR4, UPT, UPT, UR39, URZ, URZ ;  /* 0x000000ff27041290 */ /* 0x000fe4000fffe0ff */
[----:B------:R-:W-:Y:S02]  /*1940*/  USEL UR23, UR41, 0x2, UP0 ;  /* 0x0000000229177887 */ /* 0x000fe40008000000 */
[----:B------:R-:W-:-:S02]  /*1950*/  UIADD3 UR44, UPT, UPT, UR40, -UR39, URZ ;  /* 0x80000027282c7290 */ /* 0x000fc4000fffe0ff */
[----:B------:R-:W-:Y:S02]  /*1960*/  UIADD3 UR25, UPT, UPT, UR4, 0x1, URZ ;  /* 0x0000000104197890 */ /* 0x000fe4000fffe0ff */
[----:B--234-:R-:W-:-:S12]  /*1970*/  UIADD3 UR41, UPT, UPT, -UR4, URZ, URZ ;  /* 0x000000ff04297290 */ /* 0x01cfd8000fffe1ff */
.L_x_42:
[----:B------:R-:W-:Y:S01]  /*1980*/  UISETP.NE.AND UP0, UPT, UR45, URZ, UPT ;  /* 0x000000ff2d00728c */ /* 0x000fe2000bf05270 */
[----:B-1----:R-:W1:Y:S08]  /*1990*/  S2UR UR45, SR_CgaCtaId ;  /* 0x00000000002d79c3 */ /* 0x002e700000008800 */
[----:B------:R-:W-:Y:S05]  /*19a0*/  BRA.U UP0, `(.L_x_23) ;  /* 0x0000000100347547 */ /* 0x000fea000b800000 */
[----:B------:R-:W2:Y:S01]  /*19b0*/  S2R R0, SR_CgaCtaId ;  /* 0x0000000000007919 */ /* 0x000ea20000008800 */
[----:B------:R-:W-:Y:S02]  /*19c0*/  MOV R3, 0x400 ;  /* 0x0000040000037802 */ /* 0x000fe40000000f00 */
[----:B------:R-:W-:Y:S02]  /*19d0*/  SHF.L.U32 R2, R8, 0x1f, RZ ;  /* 0x0000001f08027819 */ /* 0x000fe400000006ff */
[----:B--2---:R-:W-:-:S05]  /*19e0*/  LEA R0, R0, R3, 0x18 ;  /* 0x0000000300007211 */ /* 0x004fca00078ec0ff */
[----:B------:R-:W-:-:S04]  /*19f0*/  IMAD R3, R9, 0x8, R0 ;  /* 0x0000000809037824 */ /* 0x000fc800078e0200 */
[----:B------:R-:W2:Y:S02]  /*1a00*/  SYNCS.PHASECHK.TRANS64.TRYWAIT P0, [R3+URZ+0xf0], R2 ;  /* 0x0000f002030075a7 */ /* 0x000ea400080011ff */
[----:B--2---:R-:W-:Y:S05]  /*1a10*/  @!P0 BRA `(.L_x_24) ;  /* 0x000000a000e88947 */ /* 0x004fea0003800000 */
.L_x_145:
[----:B------:R-:W-:Y:S01]  /*1a20*/  VIADD R9, R9, 0x1 ;  /* 0x0000000109097836 */ /* 0x000fe20000000000 */
[----:B------:R2:W-:Y:S04]  /*1a30*/  SYNCS.ARRIVE.TRANS64.A1T0 RZ, [R3+URZ+0xe0], RZ ;  /* 0x0000e0ff03ff79a7 */ /* 0x0005e800081000ff */
[----:B------:R-:W-:-:S04]  /*1a40*/  ISETP.NE.AND P0, PT, R9, 0x2, PT ;  /* 0x000000020900780c */ /* 0x000fc80003f05270 */
[----:B------:R-:W-:Y:S02]  /*1a50*/  SEL R9, R9, RZ, P0 ;  /* 0x000000ff09097207 */ /* 0x000fe40000000000 */
[----:B--2---:R-:W-:-:S04]  /*1a60*/  SEL R3, RZ, 0x1, P0 ;  /* 0x00000001ff037807 */ /* 0x004fc80000000000 */
[----:B------:R-:W-:-:S07]  /*1a70*/  LOP3.LUT R8, R8, R3, RZ, 0x3c, !PT ;  /* 0x0000000308087212 */ /* 0x000fce00078e3cff */
.L_x_23:
[----:B------:R-:W-:Y:S01]  /*1a80*/  UMOV UR6, 0x400 ;  /* 0x0000040000067882 */ /* 0x000fe20000000000 */
[----:B------:R-:W-:Y:S01]  /*1a90*/  SHF.L.U32 R0, R12, 0x1f, RZ ;  /* 0x0000001f0c007819 */ /* 0x000fe200000006ff */
[----:B-1----:R-:W-:Y:S02]  /*1aa0*/  ULEA UR6, UR45, UR6, 0x18 ;  /* 0x000000062d067291 */ /* 0x002fe4000f8ec0ff */
[----:B------:R-:W-:Y:S02]  /*1ab0*/  UISETP.GE.U32.AND UP0, UPT, UR47, 0xff, UPT ;  /* 0x000000ff2f00788c */ /* 0x000fe4000bf06070 */
[----:B------:R-:W-:Y:S02]  /*1ac0*/  ULEA UR4, UR7, UR6, 0x3 ;  /* 0x0000000607047291 */ /* 0x000fe4000f8e18ff */
[----:B------:R-:W-:Y:S01]  /*1ad0*/  ULEA UR11, UR20, UR46, 0x8 ;  /* 0x0000002e140b7291 */ /* 0x000fe2000f8e40ff */
[----:B------:R-:W-:-:S06]  /*1ae0*/  UMOV UR13, URZ ;  /* 0x000000ff000d7c82 */ /* 0x000fcc0008000000 */
[----:B------:R1:W2:Y:S01]  /*1af0*/  SYNCS.PHASECHK.TRANS64.TRYWAIT P0, [UR4+0x28], R0 ;  /* 0x00002800ff0075a7 */ /* 0x0002a20008001104 */
[----:B------:R-:W-:-:S04]  /*1b00*/  ULEA.HI UR4, UR16, UR16, URZ, 0x1 ;  /* 0x0000001010047291 */ /* 0x000fc8000f8f08ff */
[----:B------:R-:W-:-:S04]  /*1b10*/  USHF.L.U32 UR4, UR4, 0x7, URZ ;  /* 0x0000000704047899 */ /* 0x000fc800080006ff */
[----:B------:R-:W-:-:S04]  /*1b20*/  ULOP3.LUT UR35, UR4, 0xffffff00, URZ, 0xc0, !UPT ;  /* 0xffffff0004237892 */ /* 0x000fc8000f8ec0ff */
[----:B------:R-:W-:Y:S01]  /*1b30*/  UIADD3 UR35, UPT, UPT, UR43, UR35, URZ ;  /* 0x000000232b237290 */ /* 0x000fe2000fffe0ff */
[----:B------:R-:W-:Y:S11]  /*1b40*/  BRA.U !UP0, `(.L_x_25) ;  /* 0x0000000108c47547 */ /* 0x000ff6000b800000 */
[----:B------:R-:W-:Y:S01]  /*1b50*/  UMOV UR16, UR41 ;  /* 0x0000002900107c82 */ /* 0x000fe20008000000 */
[----:B------:R-:W-:Y:S01]  /*1b60*/  UMOV UR4, UR7 ;  /* 0x0000000700047c82 */ /* 0x000fe20008000000 */
[----:B------:R-:W-:-:S05]  /*1b70*/  UMOV UR34, URZ ;  /* 0x000000ff00227c82 */ /* 0x000fca0008000000 */
.L_x_31:
[----:B------:R-:W-:Y:S01]  /*1b80*/  ULEA UR33, UR4, UR6, 0x3 ;  /* 0x0000000604217291 */ /* 0x000fe2000f8e18ff */
[----:B------:R-:W-:Y:S01]  /*1b90*/  @P3 MOV R2, 0x10000 ;  /* 0x0001000000023802 */ /* 0x000fe20000000f00 */
[----:B--234-:R-:W-:Y:S10]  /*1ba0*/  @P0 BRA `(.L_x_26) ;  /* 0x00000000000c0947 */ /* 0x01cff40003800000 */
[----:B------:R-:W-:-:S04]  /*1bb0*/  SHF.L.U32 R3, R12, 0x1f, RZ ;  /* 0x0000001f0c037819 */ /* 0x000fc800000006ff */
[----:B------:R-:W2:Y:S02]  /*1bc0*/  SYNCS.PHASECHK.TRANS64.TRYWAIT P0, [UR33+0x28], R3 ;  /* 0x00002803ff0075a7 */ /* 0x000ea40008001121 */
[----:B--2---:R-:W-:Y:S05]  /*1bd0*/  @!P0 BRA `(.L_x_27) ;  /* 0x000000a0008c8947 */ /* 0x004fea0003800000 */
.L_x_26:
[----:B------:R2:W-:Y:S01]  /*1be0*/  @P3 SYNCS.ARRIVE.TRANS64 RZ, [UR33], R2 ;  /* 0x00000002ffff39a7 */ /* 0x0005e20008000021 */
[----:B------:R-:W-:Y:S02]  /*1bf0*/  ULOP3.LUT UR5, UR23, 0x2, URZ, 0xfc, !UPT ;  /* 0x0000000217057892 */ /* 0x000fe4000f8efcff */
[----:B------:R-:W-:Y:S02]  /*1c00*/  UIADD3 UR16, UPT, UPT, UR16, 0x1, URZ ;  /* 0x0000000110107890 */ /* 0x000fe4000fffe0ff */
[----:B------:R-:W-:Y:S02]  /*1c10*/  UISETP.NE.AND UP0, UPT, UR5, 0x2, UPT ;  /* 0x000000020500788c */ /* 0x000fe4000bf05270 */
[----:B------:R-:W-:-:S07]  /*1c20*/  UISETP.NE.AND UP2, UPT, UR16, 0x1, UPT ;  /* 0x000000011000788c */ /* 0x000fce000bf45270 */
[----:B------:R-:W-:Y:S05]  /*1c30*/  BRA.U UP0, `(.L_x_28) ;  /* 0x0000000100047547 */ /* 0x000fea000b800000 */
[----:B------:R-:W-:Y:S05]  /*1c40*/  BPT.TRAP 0x1 ;  /* 0x000000040000795c */ /* 0x000fea0000300000 */
.L_x_28:
[----:B------:R-:W-:Y:S04]  /*1c50*/  BSSY.RECONVERGENT B0, `(.L_x_29) ;  /* 0x0000003000007945 */ /* 0x000fe80003800200 */
[----:B------:R-:W-:Y:S05]  /*1c60*/  @!P2 BRA `(.L_x_30) ;  /* 0x000000000004a947 */ /* 0x000fea0003800000 */
[----:B------:R-:W-:Y:S05]  /*1c70*/  BPT.TRAP 0x1 ;  /* 0x000000040000795c */ /* 0x000fea0000300000 */
.L_x_30:
[----:B------:R-:W-:Y:S05]  /*1c80*/  BSYNC.RECONVERGENT B0 ;  /* 0x0000000000007941 */ /* 0x000fea0003800200 */
.L_x_29:
[----:B------:R-:W-:Y:S02]  /*1c90*/  UIADD3 UR5, UPT, UPT, UR4, 0x1, URZ ;  /* 0x0000000104057890 */ /* 0x000fe4000fffe0ff */
[----:B------:R-:W-:Y:S02]  /*1ca0*/  UIADD3 UR14, UP1, UPT, UR26, 0x80, URZ ;  /* 0x000000801a0e7890 */ /* 0x000fe4000ff3e0ff */
[----:B------:R-:W-:Y:S02]  /*1cb0*/  UISETP.NE.AND UP0, UPT, UR5, 0x5, UPT ;  /* 0x000000050500788c */ /* 0x000fe4000bf05270 */
[----:B------:R-:W-:Y:S02]  /*1cc0*/  ULOP3.LUT UR33, UR33, 0xfefffff8, URZ, 0xc0, !UPT ;  /* 0xfefffff821217892 */ /* 0x000fe4000f8ec0ff */
[----:B------:R-:W-:Y:S02]  /*1cd0*/  USEL UR8, URZ, 0x1, UP0 ;  /* 0x00000001ff087887 */ /* 0x000fe40008000000 */
[----:B------:R-:W-:-:S02]  /*1ce0*/  USEL UR7, UR5, URZ, UP0 ;  /* 0x000000ff05077287 */ /* 0x000fc40008000000 */
[----:B------:R-:W-:Y:S02]  /*1cf0*/  UIADD3.X UR15, UPT, UPT, URZ, UR27, URZ, UP1, !UPT ;  /* 0x0000001bff0f7290 */ /* 0x000fe40008ffe4ff */
[----:B------:R-:W-:Y:S01]  /*1d00*/  ULEA UR5, UR7, UR6, 0x3 ;  /* 0x0000000607057291 */ /* 0x000fe2000f8e18ff */
[----:B------:R-:W-:Y:S01]  /*1d10*/  LOP3.LUT R12, R12, UR8, RZ, 0x3c, !PT ;  /* 0x000000080c0c7c12 */ /* 0x000fe2000f8e3cff */
[----:B------:R-:W-:Y:S02]  /*1d20*/  USHF.L.U32 UR8, UR4, 0xe, URZ ;  /* 0x0000000e04087899 */ /* 0x000fe400080006ff */
[----:B------:R-:W-:Y:S01]  /*1d30*/  UIADD3 UR4, UP0, UPT, UR26, 0x180, URZ ;  /* 0x000001801a047890 */ /* 0x000fe2000ff1e0ff */
[----:B-1----:R-:W-:Y:S01]  /*1d40*/  SHF.L.U32 R0, R12, 0x1f, RZ ;  /* 0x0000001f0c007819 */ /* 0x002fe200000006ff */
[----:B------:R-:W-:Y:S02]  /*1d50*/  ULOP3.LUT UR32, UR8, UR22, URZ, 0xfc, !UPT ;  /* 0x0000001608207292 */ /* 0x000fe4000f8efcff */
[----:B------:R-:W-:Y:S01]  /*1d60*/  UPRMT UR13, URZ, 0x5410, UR21 ;  /* 0x00005410ff0d7896 */ /* 0x000fe20008000015 */
[----:B------:R3:W4:Y:S01]  /*1d70*/  SYNCS.PHASECHK.TRANS64.TRYWAIT P0, [UR5+0x28], R0 ;  /* 0x00002800ff0075a7 */ /* 0x0007220008001105 */
[----:B------:R-:W-:-:S02]  /*1d80*/  UIADD3 UR32, UPT, UPT, UR6, 0xc400, UR32 ;  /* 0x0000c40006207890 */ /* 0x000fc4000fffe020 */
[----:B------:R-:W-:Y:S02]  /*1d90*/  UIADD3 UR8, UPT, UPT, UR6, 0x20400, UR8 ;  /* 0x0002040006087890 */ /* 0x000fe4000fffe008 */
[----:B------:R-:W-:Y:S01]  /*1da0*/  UIADD3.X UR5, UPT, UPT, URZ, UR27, URZ, UP0, !UPT ;  /* 0x0000001bff057290 */ /* 0x000fe200087fe4ff */
[----:B------:R-:W-:Y:S01]  /*1db0*/  UMOV UR18, 0x0 ;  /* 0x0000000000127882 */ /* 0x000fe20000000000 */
[----:B------:R-:W-:Y:S01]  /*1dc0*/  UMOV UR19, 0x10000000 ;  /* 0x1000000000137882 */ /* 0x000fe20000000000 */
[----:B------:R-:W-:Y:S01]  /*1dd0*/  UMOV UR10, UR34 ;  /* 0x00000022000a7c82 */ /* 0x000fe20008000000 */
[----:B------:R-:W-:Y:S01]  /*1de0*/  UMOV UR12, UR36 ;  /* 0x00000024000c7c82 */ /* 0x000fe20008000000 */
[----:B------:R-:W-:Y:S01]  /*1df0*/  UMOV UR9, UR33 ;  /* 0x0000002100097c82 */ /* 0x000fe20008000000 */
[----:B------:R1:W-:Y:S03]  /*1e00*/  UTMALDG.3D.MULTICAST.2CTA [UR32], [UR14], UR13, desc[UR18] ;  /* 0x000012200e0073b4 */ /* 0x0003e6000821180d */
[----:B------:R2:W-:Y:S01]  /*1e10*/  UTMALDG.3D.2CTA [UR8], [UR4], desc[UR18] ;  /* 0x00001208040075b4 */ /* 0x0005e20008211000 */
[----:B-1----:R-:W-:Y:S01]  /*1e20*/  UIADD3 UR34, UPT, UPT, UR34, 0x80, URZ ;  /* 0x0000008022227890 */ /* 0x002fe2000fffe0ff */
[----:B------:R-:W-:Y:S01]  /*1e30*/  UMOV UR13, UR25 ;  /* 0x00000019000d7c82 */ /* 0x000fe20008000000 */
[----:B--2---:R-:W-:Y:S01]  /*1e40*/  UMOV UR4, UR7 ;  /* 0x0000000700047c82 */ /* 0x004fe20008000000 */
[----:B------:R-:W-:Y:S09]  /*1e50*/  BRA.U UP2, `(.L_x_31) ;  /* 0xfffffffd02487547 */ /* 0x000ff2000b83ffff */
.L_x_25:
[----:B------:R-:W-:Y:S01]  /*1e60*/  ULEA UR4, UR7, UR6, 0x3 ;  /* 0x0000000607047291 */ /* 0x000fe2000f8e18ff */
[----:B-1-3--:R-:W-:Y:S01]  /*1e70*/  SHF.L.U32 R0, R12, 0x1f, RZ ;  /* 0x0000001f0c007819 */ /* 0x00afe200000006ff */
[----:B------:R-:W-:Y:S01]  /*1e80*/  @!P1 SYNCS.ARRIVE.TRANS64.A1T0 RZ, [UR6+0x98], RZ ;  /* 0x000098ffffff99a7 */ /* 0x000fe20008100006 */
[----:B------:R-:W-:-:S06]  /*1e90*/  UISETP.GT.AND UP0, UPT, UR40, UR39, UPT ;  /* 0x000000272800728c */ /* 0x000fcc000bf04270 */
[----:B--2-4-:R1:W2:Y:S03]  /*1ea0*/  SYNCS.PHASECHK.TRANS64.TRYWAIT P0, [UR4+0x28], R0 ;  /* 0x00002800ff0075a7 */ /* 0x0142a60008001104 */
[----:B------:R-:W-:Y:S05]  /*1eb0*/  BRA.U !UP0, `(.L_x_32) ;  /* 0x0000000108c47547 */ /* 0x000fea000b800000 */
[----:B------:R-:W-:Y:S01]  /*1ec0*/  UIADD3 UR24, UPT, UPT, UR44, UR13, URZ ;  /* 0x0000000d2c187290 */ /* 0x000fe2000fffe0ff */
[----:B------:R-:W-:-:S11]  /*1ed0*/  UMOV UR4, UR7 ;  /* 0x0000000700047c82 */ /* 0x000fd60008000000 */
.L_x_38:
[----:B------:R-:W-:Y:S01]  /*1ee0*/  ULEA UR17, UR4, UR6, 0x3 ;  /* 0x0000000604117291 */ /* 0x000fe2000f8e18ff */
[----:B--2---:R-:W-:Y:S01]  /*1ef0*/  @P3 MOV R2, 0x10000 ;  /* 0x0001000000023802 */ /* 0x004fe20000000f00 */
[----:B--2-4-:R-:W-:Y:S10]  /*1f00*/  @P0 BRA `(.L_x_33) ;  /* 0x00000000000c0947 */ /* 0x014ff40003800000 */
[----:B------:R-:W-:-:S04]  /*1f10*/  SHF.L.U32 R3, R12, 0x1f, RZ ;  /* 0x0000001f0c037819 */ /* 0x000fc800000006ff */
[----:B------:R-:W2:Y:S02]  /*1f20*/  SYNCS.PHASECHK.TRANS64.TRYWAIT P0, [UR17+0x28], R3 ;  /* 0x00002803ff0075a7 */ /* 0x000ea40008001111 */
[----:B--2---:R-:W-:Y:S05]  /*1f30*/  @!P0 BRA `(.L_x_34) ;  /* 0x0000009c00cc8947 */ /* 0x004fea0003800000 */
.L_x_33:
[----:B------:R2:W-:Y:S01]  /*1f40*/  @P3 SYNCS.ARRIVE.TRANS64 RZ, [UR17], R2 ;  /* 0x00000002ffff39a7 */ /* 0x0005e20008000011 */
[----:B------:R-:W-:-:S04]  /*1f50*/  ULOP3.LUT UR5, UR23, 0x2, URZ, 0xfc, !UPT ;  /* 0x0000000217057892 */ /* 0x000fc8000f8efcff */
[----:B------:R-:W-:-:S09]  /*1f60*/  UISETP.NE.AND UP0, UPT, UR5, 0x2, UPT ;  /* 0x000000020500788c */ /* 0x000fd2000bf05270 */
[----:B------:R-:W-:Y:S05]  /*1f70*/  BRA.U UP0, `(.L_x_35) ;  /* 0x0000000100047547 */ /* 0x000fea000b800000 */
[----:B------:R-:W-:Y:S05]  /*1f80*/  BPT.TRAP 0x1 ;  /* 0x000000040000795c */ /* 0x000fea0000300000 */
.L_x_35:
[----:B------:R-:W-:Y:S04]  /*1f90*/  BSSY.RECONVERGENT B0, `(.L_x_36) ;  /* 0x0000003000007945 */ /* 0x000fe80003800200 */
[----:B------:R-:W-:Y:S05]  /*1fa0*/  @!P2 BRA `(.L_x_37) ;  /* 0x000000000004a947 */ /* 0x000fea0003800000 */
[----:B------:R-:W-:Y:S05]  /*1fb0*/  BPT.TRAP 0x1 ;  /* 0x000000040000795c */ /* 0x000fea0000300000 */
.L_x_37:
[----:B------:R-:W-:Y:S05]  /*1fc0*/  BSYNC.RECONVERGENT B0 ;  /* 0x0000000000007941 */ /* 0x000fea0003800200 */
.L_x_36:
[----:B------:R-:W-:Y:S02]  /*1fd0*/  UIADD3 UR5, UPT, UPT, UR4, 0x1, URZ ;  /* 0x0000000104057890 */ /* 0x000fe4000fffe0ff */
[----:B------:R-:W-:Y:S02]  /*1fe0*/  USHF.L.U32 UR18, UR13, 0x7, URZ ;  /* 0x000000070d127899 */ /* 0x000fe400080006ff */
[----:B------:R-:W-:Y:S02]  /*1ff0*/  UISETP.NE.AND UP0, UPT, UR5, 0x5, UPT ;  /* 0x000000050500788c */ /* 0x000fe4000bf05270 */
[----:B------:R-:W-:Y:S02]  /*2000*/  ULOP3.LUT UR17, UR17, 0xfefffff8, URZ, 0xc0, !UPT ;  /* 0xfefffff811117892 */ /* 0x000fe4000f8ec0ff */
[----:B------:R-:W-:Y:S02]  /*2010*/  USEL UR8, URZ, 0x1, UP0 ;  /* 0x00000001ff087887 */ /* 0x000fe40008000000 */
[----:B------:R-:W-:-:S02]  /*2020*/  USEL UR7, UR5, URZ, UP0 ;  /* 0x000000ff05077287 */ /* 0x000fc40008000000 */
[----:B------:R-:W-:Y:S02]  /*2030*/  UIADD3 UR14, UP0, UPT, UR26, 0x180, URZ ;  /* 0x000001801a0e7890 */ /* 0x000fe4000ff1e0ff */
        /* <DEDUP_REMOVED lines=9> */
[----:B------:R-:W-:Y:S02]  /*20d0*/  UIADD3.X UR5, UPT, UPT, URZ, UR27, URZ, UP1, !UPT ;  /* 0x0000001bff057290 */ /* 0x000fe40008ffe4ff */
[----:B------:R-:W-:Y:S02]  /*20e0*/  UIADD3 UR8, UPT, UPT, UR6, 0x20400, UR8 ;  /* 0x0002040006087890 */ /* 0x000fe4000fffe008 */
[----:B------:R-:W-:Y:S01]  /*20f0*/  UIADD3.X UR15, UPT, UPT, URZ, UR27, URZ, UP0, !UPT ;  /* 0x0000001bff0f7290 */ /* 0x000fe200087fe4ff */
[----:B------:R-:W-:Y:S01]  /*2100*/  UMOV UR28, 0x0 ;  /* 0x00000000001c7882 */ /* 0x000fe20000000000 */
[----:B------:R-:W-:Y:S01]  /*2110*/  UMOV UR29, 0x10000000 ;  /* 0x10000000001d7882 */ /* 0x000fe20000000000 */
[----:B------:R-:W-:Y:S01]  /*2120*/  UMOV UR19, UR35 ;  /* 0x0000002300137c82 */ /* 0x000fe20008000000 */
[----:B------:R-:W-:Y:S01]  /*2130*/  UMOV UR20, UR36 ;  /* 0x0000002400147c82 */ /* 0x000fe20008000000 */
[----:B------:R-:W-:Y:S01]  /*2140*/  UMOV UR12, UR36 ;  /* 0x00000024000c7c82 */ /* 0x000fe20008000000 */
[----:B------:R1:W-:Y:S01]  /*2150*/  UTMALDG.3D.MULTICAST.2CTA [UR16], [UR4], UR10, desc[UR28] ;  /* 0x00001c10040073b4 */ /* 0x0003e2000821180a */
[----:B------:R-:W-:Y:S01]  /*2160*/  UMOV UR9, UR17 ;  /* 0x0000001100097c82 */ /* 0x000fe20008000000 */
[----:B------:R-:W-:-:S04]  /*2170*/  UIADD3 UR13, UPT, UPT, UR13, 0x1, URZ ;  /* 0x000000010d0d7890 */ /* 0x000fc8000fffe0ff */
[----:B------:R-:W-:Y:S01]  /*2180*/  UISETP.NE.AND UP0, UPT, UR13, UR24, UPT ;  /* 0x000000180d00728c */ /* 0x000fe2000bf05270 */
[----:B-1----:R-:W-:Y:S01]  /*2190*/  UMOV UR10, UR18 ;  /* 0x00000012000a7c82 */ /* 0x002fe20008000000 */
[----:B------:R-:W-:Y:S01]  /*21a0*/  UMOV UR4, UR7 ;  /* 0x0000000700047c82 */ /* 0x000fe20008000000 */
[----:B------:R3:W-:Y:S06]  /*21b0*/  UTMALDG.3D.2CTA [UR8], [UR14], desc[UR28] ;  /* 0x00001c080e0075b4 */ /* 0x0007ec0008211000 */
[----:B---3--:R-:W-:Y:S05]  /*21c0*/  BRA.U UP0, `(.L_x_38) ;  /* 0xfffffffd00447547 */ /* 0x008fea000b83ffff */
.L_x_32:
[C---:B------:R-:W-:Y:S01]  /*21d0*/  LEA R3, R11.reuse, UR6, 0x3 ;  /* 0x000000060b037c11 */ /* 0x040fe2000f8e18ff */
[----:B------:R-:W-:Y:S01]  /*21e0*/  NOP ;  /* 0x0000000000007918 */ /* 0x000fe20000000000 */
[----:B-1----:R-:W-:Y:S02]  /*21f0*/  SHF.L.U32 R0, R10, 0x1f, RZ ;  /* 0x0000001f0a007819 */ /* 0x002fe400000006ff */
[----:B------:R-:W-:Y:S02]  /*2200*/  LEA R5, R11, UR6, 0x4 ;  /* 0x000000060b057c11 */ /* 0x000fe4000f8e20ff */
[----:B--2-4-:R-:W1:Y:S02]  /*2210*/  SYNCS.PHASECHK.TRANS64.TRYWAIT P0, [R3+URZ+0xa0], R0 ;  /* 0x0000a000030075a7 */ /* 0x014e6400080011ff */
[----:B-1----:R-:W-:Y:S05]  /*2220*/  @!P0 BRA `(.L_x_39) ;  /* 0x0000009c00288947 */ /* 0x002fea0003800000 */
.L_x_148:
[----:B------:R-:W2:Y:S01]  /*2230*/  LDS.128 R4, [R5+0x110] ;  /* 0x0001100005047984 */ /* 0x000ea20000000c00 */
[----:B------:R-:W-:Y:S01]  /*2240*/  UISETP.GE.AND UP0, UPT, UR42, 0x1, UPT ;  /* 0x000000012a00788c */ /* 0x000fe2000bf06270 */
[----:B------:R-:W-:Y:S01]  /*2250*/  @!PT LDS RZ, [RZ] ;  /* 0x00000000fffff984 */ /* 0x000fe20000000800 */
[----:B------:R-:W-:Y:S01]  /*2260*/  @!PT LDS RZ, [RZ] ;  /* 0x00000000fffff984 */ /* 0x000fe20000000800 */
[----:B------:R-:W-:Y:S01]  /*2270*/  @!PT LDS RZ, [RZ] ;  /* 0x00000000fffff984 */ /* 0x000fe20000000800 */
[----:B------:R-:W-:Y:S01]  /*2280*/  @!PT LDS RZ, [RZ] ;  /* 0x00000000fffff984 */ /* 0x000fe20000000800 */
[----:B------:R3:W-:Y:S06]  /*2290*/  MEMBAR.ALL.CTA ;  /* 0x0000000000007992 */ /* 0x0007ec0000008000 */
[----:B---3--:R-:W3:Y:S01]  /*22a0*/  FENCE.VIEW.ASYNC.S ;  /* 0x00000000000073c6 */ /* 0x008ee20000000000 */
[----:B--2---:R-:W-:-:S13]  /*22b0*/  LOP3.LUT P0, RZ, R6, 0x1, RZ, 0xc0, !PT ;  /* 0x0000000106ff7812 */ /* 0x004fda000780c0ff */
[----:B---3--:R-:W-:Y:S01]  /*22c0*/  VOTEU.ANY UP1, P0 ;  /* 0x0000000000ff7886 */ /* 0x008fe20000020100 */
[----:B------:R-:W-:-:S13]  /*22d0*/  PLOP3.LUT P0, PT, PT, PT, UP1, 0x80, 0x8 ;  /* 0x000000000008781c */ /* 0x000fda0003f0f018 */
[----:B-1----:R-:W-:Y:S02]  /*22e0*/  @P0 LOP3.LUT R0, R5, 0xffff, RZ, 0xc0, !PT ;  /* 0x0000ffff05000812 */ /* 0x002fe400078ec0ff */
[----:B------:R-:W-:Y:S02]  /*22f0*/  @P0 MOV R2, R4 ;  /* 0x0000000400020202 */ /* 0x000fe40000000f00 */
[----:B------:R-:W-:Y:S01]  /*2300*/  @P0 R2UR UR5, R0 ;  /* 0x00000000000502ca */ /* 0x000fe200000e0000 */
[----:B------:R-:W-:Y:S01]  /*2310*/  VIADD R0, R3, 0xb0 ;  /* 0x000000b003007836 */ /* 0x000fe20000000000 */
[----:B------:R-:W-:Y:S02]  /*2320*/  @P0 SHF.R.U32.HI R4, RZ, 0x10, R5 ;  /* 0x00000010ff040819 */ /* 0x000fe40000011605 */
[----:B------:R-:W-:Y:S02]  /*2330*/  @P0 R2UR UR8, R2 ;  /* 0x00000000020802ca */ /* 0x000fe400000e0000 */
[----:B------:R-:W-:-:S02]  /*2340*/  PRMT R0, RZ, 0x654, R0 ;  /* 0x00000654ff007816 */ /* 0x000fc40000000000 */
[----:B------:R-:W-:Y:S02]  /*2350*/  @P0 R2UR UR4, R4 ;  /* 0x00000000040402ca */ /* 0x000fe400000e0000 */
[----:B------:R1:W-:Y:S03]  /*2360*/  SYNCS.ARRIVE.TRANS64.RED.A1T0 RZ, [R0+URZ], RZ ;  /* 0x000000ff00ff79a7 */ /* 0x0003e600081004ff */
[----:B------:R-:W-:-:S04]  /*2370*/  @UP1 UMOV UR30, UR5 ;  /* 0x00000005001e1c82 */ /* 0x000fc80008000000 */
[----:B------:R-:W-:-:S04]  /*2380*/  @UP1 UMOV UR31, UR8 ;  /* 0x00000008001f1c82 */ /* 0x000fc80008000000 */
[----:B------:R-:W-:Y:S01]  /*2390*/  @UP1 UMOV UR36, UR4 ;  /* 0x0000000400241c82 */ /* 0x000fe20008000000 */
[----:B------:R-:W-:Y:S05]  /*23a0*/  BRA.U !UP0, `(.L_x_40) ;  /* 0x0000000108d47547 */ /* 0x000fea000b800000 */
[----:B------:R-:W2:Y:S01]  /*23b0*/  LDCU.128 UR12, c[0x0][0xb10] ;  /* 0x00016200ff0c77ac */ /* 0x000ea20008000c00 */
[----:B------:R-:W3:Y:S01]  /*23c0*/  LDCU UR24, c[0x0][0xb20] ;  /* 0x00016400ff1877ac */ /* 0x000ee20008000800 */
[----:B------:R-:W4:Y:S01]  /*23d0*/  LDCU UR20, c[0x0][0xb0c] ;  /* 0x00016180ff1477ac */ /* 0x000f220008000800 */
[----:B------:R-:W1:Y:S01]  /*23e0*/  LDCU.64 UR10, c[0x0][0xb28] ;  /* 0x00016500ff0a77ac */ /* 0x000e620008000a00 */
[----:B------:R-:W-:Y:S02]  /*23f0*/  UISETP.NE.AND UP3, UPT, UR42, 0x1, UPT ;  /* 0x000000012a00788c */ /* 0x000fe4000bf65270 */
[----:B--2---:R-:W-:Y:S02]  /*2400*/  UIMAD.WIDE.U32 UR8, UR37, UR15, URZ ;  /* 0x0000000f250872a5 */ /* 0x004fe4000f8e00ff */
[----:B------:R-:W-:Y:S02]  /*2410*/  UIMAD.WIDE.U32 UR4, UR38, UR12, URZ ;  /* 0x0000000c260472a5 */ /* 0x000fe4000f8e00ff */
[----:B------:R-:W-:-:S02]  /*2420*/  UISETP.NE.AND UP0, UPT, UR14, 0x1, UPT ;  /* 0x000000010e00788c */ /* 0x000fc4000bf05270 */
[----:B------:R-:W-:Y:S01]  /*2430*/  UIMAD.WIDE.U32 UR28, UR30, UR15, URZ ;  /* 0x0000000f1e1c72a5 */ /* 0x000fe2000f8e00ff */
[----:B------:R-:W-:Y:S02]  /*2440*/  UMOV UR8, UR9 ;  /* 0x0000000900087c82 */ /* 0x000fe40008000000 */
[----:B------:R-:W-:Y:S01]  /*2450*/  UMOV UR4, UR5 ;  /* 0x0000000500047c82 */ /* 0x000fe20008000000 */
[----:B---3--:R-:W-:Y:S02]  /*2460*/  USHF.R.U32.HI UR8, URZ, UR24, UR8 ;  /* 0x00000018ff087299 */ /* 0x008fe40008011608 */
[----:B----4-:R-:W-:Y:S02]  /*2470*/  UISETP.NE.AND UP2, UPT, UR20, 0x1, UPT ;  /* 0x000000011400788c */ /* 0x010fe4000bf45270 */
[----:B------:R-:W-:Y:S02]  /*2480*/  USHF.R.U32.HI UR4, URZ, UR13, UR4 ;  /* 0x0000000dff047299 */ /* 0x000fe40008011604 */
[----:B------:R-:W-:-:S02]  /*2490*/  USEL UR5, UR37, UR8, !UP0 ;  /* 0x0000000825057287 */ /* 0x000fc4000c000000 */
[----:B------:R-:W-:Y:S02]  /*24a0*/  USEL UR8, UR38, UR4, !UP2 ;  /* 0x0000000426087287 */ /* 0x000fe4000d000000 */
[----:B-1----:R-:W-:Y:S01]  /*24b0*/  UIMAD.WIDE.U32 UR16, UR5, UR10, URZ ;  /* 0x0000000a051072a5 */ /* 0x002fe2000f8e00ff */
[----:B------:R-:W-:Y:S01]  /*24c0*/  UMOV UR4, UR29 ;  /* 0x0000001d00047c82 */ /* 0x000fe20008000000 */
[----:B------:R-:W-:Y:S02]  /*24d0*/  UIMAD.WIDE.U32 UR18, UR31, UR12, URZ ;  /* 0x0000000c1f1272a5 */ /* 0x000fe4000f8e00ff */
[----:B------:R-:W-:-:S03]  /*24e0*/  UIMAD.WIDE.U32 UR28, UR8, UR10, URZ ;  /* 0x0000000a081c72a5 */ /* 0x000fc6000f8e00ff */
[----:B------:R-:W-:Y:S01]  /*24f0*/  UMOV UR16, UR17 ;  /* 0x0000001100107c82 */ /* 0x000fe20008000000 */
[----:B------:R-:W-:Y:S02]  /*2500*/  USHF.R.U32.HI UR4, URZ, UR24, UR4 ;  /* 0x00000018ff047299 */ /* 0x000fe40008011604 */
[----:B------:R-:W-:Y:S01]  /*2510*/  @UP3 USHF.R.U32.HI UR5, URZ, UR11, UR16 ;  /* 0x0000000bff053299 */ /* 0x000fe20008011610 */
[----:B------:R-:W-:Y:S01]  /*2520*/  UMOV UR18, UR19 ;  /* 0x0000001300127c82 */ /* 0x000fe20008000000 */
[----:B------:R-:W-:Y:S01]  /*2530*/  UMOV UR28, UR29 ;  /* 0x0000001d001c7c82 */ /* 0x000fe20008000000 */
[----:B------:R-:W-:Y:S02]  /*2540*/  USHF.R.U32.HI UR13, URZ, UR13, UR18 ;  /* 0x0000000dff0d7299 */ /* 0x000fe40008011612 */
[----:B------:R-:W-:Y:S02]  /*2550*/  USEL UR4, UR30, UR4, !UP0 ;  /* 0x000000041e047287 */ /* 0x000fe4000c000000 */
[----:B------:R-:W-:-:S02]  /*2560*/  @UP3 USHF.R.U32.HI UR8, URZ, UR11, UR28 ;  /* 0x0000000bff083299 */ /* 0x000fc4000801161c */
[----:B------:R-:W-:Y:S02]  /*2570*/  UIMAD UR9, UR42, UR5, URZ ;  /* 0x000000052a0972a4 */ /* 0x000fe4000f8e02ff */
[----:B------:R-:W-:Y:S02]  /*2580*/  USEL UR5, UR31, UR13, !UP2 ;  /* 0x0000000d1f057287 */ /* 0x000fe4000d000000 */
[----:B------:R-:W-:Y:S02]  /*2590*/  UIMAD UR12, UR42, UR8, URZ ;  /* 0x000000082a0c72a4 */ /* 0x000fe4000f8e02ff */
[----:B------:R-:W-:Y:S02]  /*25a0*/  UISETP.GE.AND UP0, UPT, UR4, UR9, UPT ;  /* 0x000000090400728c */ /* 0x000fe4000bf06270 */
[----:B------:R-:W-:Y:S02]  /*25b0*/  UIMAD.WIDE.U32 UR16, UR4, UR10, URZ ;  /* 0x0000000a041072a5 */ /* 0x000fe4000f8e00ff */
[----:B------:R-:W-:-:S02]  /*25c0*/  UISETP.GE.OR UP0, UPT, UR5, UR12, UP0 ;  /* 0x0000000c0500728c */ /* 0x000fc40008706670 */
        /* <DEDUP_REMOVED lines=19> */
.L_x_40:
[----:B------:R-:W2:Y:S02]  /*2700*/  LDCU UR4, c[0x0][0xb30] ;  /* 0x00016600ff0477ac */ /* 0x000ea40008000800 */
[----:B--2---:R-:W-:-:S09]  /*2710*/  UISETP.NE.AND UP0, UPT, UR4, 0x1, UPT ;  /* 0x000000010400788c */ /* 0x004fd2000bf05270 */
[----:B------:R-:W-:Y:S05]  /*2720*/  BRA.U UP0, `(.L_x_41) ;  /* 0x0000000100447547 */ /* 0x000fea000b800000 */
[----:B------:R-:W2:Y:S01]  /*2730*/  LDCU.128 UR12, c[0x0][0xb10] ;  /* 0x00016200ff0c77ac */ /* 0x000ea20008000c00 */
[----:B------:R-:W3:Y:S01]  /*2740*/  LDCU UR10, c[0x0][0xb0c] ;  /* 0x00016180ff0a77ac */ /* 0x000ee20008000800 */
[----:B------:R-:W4:Y:S01]  /*2750*/  LDCU UR11, c[0x0][0xb20] ;  /* 0x00016400ff0b77ac */ /* 0x000f220008000800 */
[----:B--2---:R-:W-:Y:S02]  /*2760*/  UIMAD.WIDE.U32 UR8, UR31, UR12, URZ ;  /* 0x0000000c1f0872a5 */ /* 0x004fe4000f8e00ff */
[----:B------:R-:W-:Y:S02]  /*2770*/  UIMAD.WIDE.U32 UR4, UR30, UR15, URZ ;  /* 0x0000000f1e0472a5 */ /* 0x000fe4000f8e00ff */
[----:B---3--:R-:W-:Y:S02]  /*2780*/  UISETP.NE.AND UP2, UPT, UR10, 0x1, UPT ;  /* 0x000000010a00788c */ /* 0x008fe4000bf45270 */
[----:B------:R-:W-:Y:S01]  /*2790*/  UISETP.NE.AND UP0, UPT, UR14, 0x1, UPT ;  /* 0x000000010e00788c */ /* 0x000fe2000bf05270 */
[----:B------:R-:W-:-:S02]  /*27a0*/  UMOV UR8, UR9 ;  /* 0x0000000900087c82 */ /* 0x000fc40008000000 */
[----:B------:R-:W-:Y:S01]  /*27b0*/  UMOV UR4, UR5 ;  /* 0x0000000500047c82 */ /* 0x000fe20008000000 */
[----:B------:R-:W-:Y:S02]  /*27c0*/  USHF.R.U32.HI UR13, URZ, UR13, UR8 ;  /* 0x0000000dff0d7299 */ /* 0x000fe40008011608 */
[----:B----4-:R-:W-:Y:S02]  /*27d0*/  USHF.R.U32.HI UR4, URZ, UR11, UR4 ;  /* 0x0000000bff047299 */ /* 0x010fe40008011604 */
[----:B------:R-:W-:Y:S02]  /*27e0*/  USEL UR5, UR31, UR13, !UP2 ;  /* 0x0000000d1f057287 */ /* 0x000fe4000d000000 */
[----:B------:R-:W-:-:S04]  /*27f0*/  USEL UR4, UR30, UR4, !UP0 ;  /* 0x000000041e047287 */ /* 0x000fc8000c000000 */
[----:B------:R-:W-:Y:S02]  /*2800*/  UIADD3 UR8, UPT, UPT, UR5, -UR4, URZ ;  /* 0x8000000405087290 */ /* 0x000fe4000fffe0ff */
[----:B------:R-:W-:Y:S02]  /*2810*/  UIADD3 UR4, UPT, UPT, -UR5, UR4, URZ ;  /* 0x0000000405047290 */ /* 0x000fe4000fffe1ff */
[----:B------:R-:W-:Y:S02]  /*2820*/  UIMAD UR30, UR8, UR14, UR30 ;  /* 0x0000000e081e72a4 */ /* 0x000fe4000f8e021e */
[----:B------:R-:W-:-:S12]  /*2830*/  UIMAD UR31, UR4, UR10, UR31 ;  /* 0x0000000a041f72a4 */ /* 0x000fd8000f8e021f */
.L_x_41:
[----:B------:R-:W-:Y:S01]  /*2840*/  VIADD R11, R11, 0x1 ;  /* 0x000000010b0b7836 */ /* 0x000fe20000000000 */
[----:B------:R-:W-:Y:S02]  /*2850*/  R2UR UR5, R161 ;  /* 0x00000000a10572ca */ /* 0x000fe400000e0000 */
[----:B------:R-:W-:Y:S02]  /*2860*/  R2UR UR4, R160 ;  /* 0x00000000a00472ca */ /* 0x000fe400000e0000 */
[C---:B------:R-:W-:Y:S02]  /*2870*/  ISETP.NE.AND P0, PT, R11.reuse, 0x2, PT ;  /* 0x000000020b00780c */ /* 0x040fe40003f05270 */
[----:B------:R-:W-:Y:S02]  /*2880*/  PLOP3.LUT P1, PT, PT, PT, PT, 0x80, 0x8 ;  /* 0x000000000008781c */ /* 0x000fe40003f2f070 */
[----:B------:R-:W-:Y:S02]  /*2890*/  SEL R3, RZ, 0x1, P0 ;  /* 0x00000001ff037807 */ /* 0x000fe40000000000 */
[----:B------:R-:W-:-:S02]  /*28a0*/  SEL R11, R11, RZ, P0 ;  /* 0x000000ff0b0b7207 */ /* 0x000fc40000000000 */
[----:B------:R-:W-:Y:S01]  /*28b0*/  LOP3.LUT R10, R10, R3, RZ, 0x3c, !PT ;  /* 0x000000030a0a7212 */ /* 0x000fe200078e3cff */
[----:B------:R-:W-:Y:S02]  /*28c0*/  UIADD3 UR16, UPT, UPT, UR31, UR5, URZ ;  /* 0x000000051f107290 */ /* 0x000fe4000fffe0ff */
[----:B------:R-:W-:Y:S01]  /*28d0*/  UIADD3 UR20, UPT, UPT, UR30, UR4, URZ ;  /* 0x000000041e147290 */ /* 0x000fe2000fffe0ff */
[----:B------:R-:W-:Y:S11]  /*28e0*/  BRA.U UP1, `(.L_x_42) ;  /* 0xfffffff101247547 */ /* 0x000ff6000b83ffff */
[----:B------:R-:W-:Y:S01]  /*28f0*/  UIADD3 UR8, UPT, UPT, UR6, 0x28, URZ ;  /* 0x0000002806087890 */ /* 0x000fe2000fffe0ff */
[----:B------:R-:W-:-:S03]  /*2900*/  SHF.L.U32 R3, R12, 0x1f, RZ ;  /* 0x0000001f0c037819 */ /* 0x000fc600000006ff */
[----:B------:R-:W-:-:S09]  /*2910*/  ULEA UR4, UR7, UR8, 0x3 ;  /* 0x0000000807047291 */ /* 0x000fd2000f8e18ff */
[----:B------:R-:W2:Y:S02]  /*2920*/  SYNCS.PHASECHK.TRANS64.TRYWAIT P0, [UR4], R3 ;  /* 0x00000003ff0075a7 */ /* 0x000ea40008001104 */
[----:B--2---:R-:W-:Y:S05]  /*2930*/  @!P0 BRA `(.L_x_43) ;  /* 0x0000009400788947 */ /* 0x004fea0003800000 */
.L_x_150:
[----:B------:R-:W-:-:S04]  /*2940*/  UIADD3 UR4, UPT, UPT, UR7, 0x1, URZ ;  /* 0x0000000107047890 */ /* 0x000fc8000fffe0ff */
[----:B------:R-:W-:-:S04]  /*2950*/  UISETP.NE.AND UP0, UPT, UR4, 0x5, UPT ;  /* 0x000000050400788c */ /* 0x000fc8000bf05270 */
[----:B------:R-:W-:Y:S02]  /*2960*/  USEL UR6, URZ, 0x1, UP0 ;  /* 0x00000001ff067887 */ /* 0x000fe40008000000 */
[----:B------:R-:W-:-:S04]  /*2970*/  USEL UR4, UR4, URZ, UP0 ;  /* 0x000000ff04047287 */ /* 0x000fc80008000000 */
[----:B------:R-:W-:Y:S01]  /*2980*/  ULEA UR5, UR4, UR8, 0x3 ;  /* 0x0000000804057291 */ /* 0x000fe2000f8e18ff */
[----:B------:R-:W-:-:S04]  /*2990*/  LOP3.LUT R2, R12, UR6, RZ, 0x3c, !PT ;  /* 0x000000060c027c12 */ /* 0x000fc8000f8e3cff */
[----:B-1----:R-:W-:-:S04]  /*29a0*/  SHF.L.U32 R3, R2, 0x1f, RZ ;  /* 0x0000001f02037819 */ /* 0x002fc800000006ff */
[----:B------:R-:W1:Y:S02]  /*29b0*/  SYNCS.PHASECHK.TRANS64.TRYWAIT P0, [UR5], R3 ;  /* 0x00000003ff0075a7 */ /* 0x000e640008001105 */
[----:B-1----:R-:W-:Y:S05]  /*29c0*/  @!P0 BRA `(.L_x_44) ;  /* 0x00000094006c8947 */ /* 0x002fea0003800000 */
.L_x_152:
        /* <DEDUP_REMOVED lines=9> */
.L_x_154:
        /* <DEDUP_REMOVED lines=9> */
.L_x_156:
[----:B------:R-:W-:-:S04]  /*2af0*/  UIADD3 UR4, UPT, UPT, UR4, 0x1, URZ ;  /* 0x0000000104047890 */ /* 0x000fc8000fffe0ff */
[----:B------:R-:W-:-:S04]  /*2b00*/  UISETP.NE.AND UP0, UPT, UR4, 0x5, UPT ;  /* 0x000000050400788c */ /* 0x000fc8000bf05270 */
[----:B------:R-:W-:Y:S02]  /*2b10*/  USEL UR5, URZ, 0x1, UP0 ;  /* 0x00000001ff057887 */ /* 0x000fe40008000000 */
[----:B------:R-:W-:-:S04]  /*2b20*/  USEL UR4, UR4, URZ, UP0 ;  /* 0x000000ff04047287 */ /* 0x000fc80008000000 */
[----:B------:R-:W-:Y:S01]  /*2b30*/  ULEA UR4, UR4, UR8, 0x3 ;  /* 0x0000000804047291 */ /* 0x000fe2000f8e18ff */
[----:B-1----:R-:W-:-:S04]  /*2b40*/  LOP3.LUT R3, R2, UR5, RZ, 0x3c, !PT ;  /* 0x0000000502037c12 */ /* 0x002fc8000f8e3cff */
[----:B------:R-:W-:Y:S01]  /*2b50*/  SHF.L.U32 R3, R3, 0x1f, RZ ;  /* 0x0000001f03037819 */ /* 0x000fe200000006ff */
[----:B------:R-:W-:-:S07]  /*2b60*/  IMAD.U32 R0, RZ, RZ, UR4 ;  /* 0x00000004ff007e24 */ /* 0x000fce000f8e00ff */
.L_x_47:
[----:B-1----:R1:W2:Y:S02]  /*2b70*/  SYNCS.PHASECHK.TRANS64.TRYWAIT P0, [R0+URZ], R3 ;  /* 0x00000003000075a7 */ /* 0x0022a400080011ff */
[----:B--2---:R-:W-:Y:S05]  /*2b80*/  @!P0 NANOSLEEP.SYNCS 0x989680 ;  /* 0x009896800000895d */ /* 0x004fea0003900000 */
[----:B------:R-:W2:Y:S02]  /*2b90*/  @!P0 SYNCS.PHASECHK.TRANS64 P0, [R0+URZ], R3 ;  /* 0x00000003000085a7 */ /* 0x000ea400080010ff */
[----:B--2---:R-:W-:Y:S05]  /*2ba0*/  @P0 EXIT ;  /* 0x000000000000094d */ /* 0x004fea0003800000 */
[----:B------:R-:W-:Y:S05]  /*2bb0*/  BRA `(.L_x_47) ;  /* 0xfffffffc00ec7947 */ /* 0x000fea000383ffff */
.L_x_22:
[----:B------:R-:W-:-:S04]  /*2bc0*/  UISETP.NE.AND UP0, UPT, UR45, URZ, UPT ;  /* 0x000000ff2d00728c */ /* 0x000fc8000bf05270 */
[----:B------:R-:W-:-:S09]  /*2bd0*/  UISETP.NE.OR UP0, UPT, UR17, 0x1, UP0 ;  /* 0x000000011100788c */ /* 0x000fd20008705670 */
[----:B------:R-:W-:Y:S05]  /*2be0*/  BRA.U UP0, `(.L_x_48) ;  /* 0x0000000500487547 */ /* 0x000fea000b800000 */
[----:B------:R-:W-:Y:S01]  /*2bf0*/  ISETP.GE.U32.AND P2, PT, R3, 0x4, PT ;  /* 0x000000040300780c */ /* 0x000fe20003f46070 */
[----:B------:R-:W-:Y:S01]  /*2c00*/  IMAD.MOV.U32 R12, RZ, RZ, 0x1 ;  /* 0x00000001ff0c7424 */ /* 0x000fe200078e00ff */
[----:B------:R-:W-:Y:S02]  /*2c10*/  CS2R R10, SRZ ;  /* 0x00000000000a7805 */ /* 0x000fe4000001ff00 */
[----:B------:R-:W-:Y:S01]  /*2c20*/  CS2R R8, SRZ ;  /* 0x0000000000087805 */ /* 0x000fe2000001ff00 */
[----:B------:R-:W-:Y:S01]  /*2c30*/  UMOV UR6, 0x400 ;  /* 0x0000040000067882 */ /* 0x000fe20000000000 */
[----:B------:R-:W-:Y:S01]  /*2c40*/  UMOV UR5, URZ ;  /* 0x000000ff00057c82 */ /* 0x000fe20008000000 */
[----:B------:R-:W-:-:S12]  /*2c50*/  ULEA UR6, UR45, UR6, 0x18 ;  /* 0x000000062d067291 */ /* 0x000fd8000f8ec0ff */
.L_x_52:
[----:B------:R-:W-:Y:S02]  /*2c60*/  LEA R0, R8, UR6, 0x3 ;  /* 0x0000000608007c11 */ /* 0x000fe4000f8e18ff */
[----:B------:R-:W-:-:S03]  /*2c70*/  SHF.L.U32 R5, R9, 0x1f, RZ ;  /* 0x0000001f09057819 */ /* 0x000fc600000006ff */
[----:B------:R-:W-:Y:S01]  /*2c80*/  VIADD R4, R0, 0xf0 ;  /* 0x000000f000047836 */ /* 0x000fe20000000000 */
[----:B------:R-:W1:Y:S02]  /*2c90*/  SYNCS.PHASECHK.TRANS64.TRYWAIT P0, [R0+URZ+0xe0], R5 ;  /* 0x0000e005000075a7 */ /* 0x000e6400080011ff */
[----:B-1----:R-:W-:Y:S05]  /*2ca0*/  @!P0 BRA `(.L_x_49) ;  /* 0x0000009000fc8947 */ /* 0x002fea0003800000 */
.L_x_157:
[----:B------:R-:W-:Y:S01]  /*2cb0*/  ULEA UR4, UR5, UR6, 0x3 ;  /* 0x0000000605047291 */ /* 0x000fe2000f8e18ff */
[----:B------:R-:W-:Y:S01]  /*2cc0*/  PRMT R4, RZ, 0x654, R4 ;  /* 0x00000654ff047816 */ /* 0x000fe20000000004 */
[----:B-1----:R-:W-:Y:S01]  /*2cd0*/  @!P2 IMAD.MOV.U32 R5, RZ, RZ, 0x10 ;  /* 0x00000010ff05a424 */ /* 0x002fe200078e00ff */
[----:B------:R-:W-:Y:S01]  /*2ce0*/  SHF.L.U32 R7, R12, 0x1f, RZ ;  /* 0x0000001f0c077819 */ /* 0x000fe200000006ff */
[----:B------:R-:W-:Y:S01]  /*2cf0*/  UIADD3 UR7, UPT, UPT, UR4, 0xa0, URZ ;  /* 0x000000a004077890 */ /* 0x000fe2000fffe0ff */
[----:B------:R1:W-:Y:S05]  /*2d00*/  SYNCS.ARRIVE.TRANS64.RED.A1T0 RZ, [R4+URZ], RZ ;  /* 0x000000ff04ff79a7 */ /* 0x0003ea00081004ff */
[----:B------:R-:W-:Y:S01]  /*2d10*/  IMAD.U32 R0, RZ, RZ, UR7 ;  /* 0x00000007ff007e24 */ /* 0x000fe2000f8e00ff */
[----:B------:R-:W2:Y:S04]  /*2d20*/  SYNCS.PHASECHK.TRANS64.TRYWAIT P0, [UR4+0xb0], R7 ;  /* 0x0000b007ff0075a7 */ /* 0x000ea80008001104 */
[----:B------:R-:W-:Y:S01]  /*2d30*/  PRMT R13, R3, 0x654, R0 ;  /* 0x00000654030d7816 */ /* 0x000fe20000000000 */
[----:B-12---:R-:W-:Y:S06]  /*2d40*/  @!P0 BRA `(.L_x_50) ;  /* 0x0000009000e88947 */ /* 0x006fec0003800000 */
.L_x_159:
[----:B------:R-:W-:Y:S01]  /*2d50*/  ULEA UR8, UR5, UR6, 0x4 ;  /* 0x0000000605087291 */ /* 0x000fe2000f8e20ff */
[----:B------:R-:W-:Y:S01]  /*2d60*/  SEL R2, R13, R2, !P2 ;  /* 0x000000020d027207 */ /* 0x000fe20005000000 */
[----:B------:R-:W-:Y:S01]  /*2d70*/  UIADD3 UR9, UPT, UPT, UR4, 0xa0, URZ ;  /* 0x000000a004097890 */ /* 0x000fe2000fffe0ff */
[----:B-1----:R-:W-:Y:S01]  /*2d80*/  LEA R0, R11, UR6, 0x3 ;  /* 0x000000060b007c11 */ /* 0x002fe2000f8e18ff */
[----:B------:R-:W-:Y:S01]  /*2d90*/  UIADD3 UR8, UPT, UPT, UR8, 0x110, URZ ;  /* 0x0000011008087890 */ /* 0x000fe2000fffe0ff */
[----:B------:R1:W-:Y:S01]  /*2da0*/  @!P2 SYNCS.ARRIVE.TRANS64.RED RZ, [R2+URZ], R5 ;  /* 0x0000000502ffa9a7 */ /* 0x0003e200080004ff */
[----:B------:R-:W-:Y:S01]  /*2db0*/  UIADD3 UR4, UPT, UPT, UR5, 0x1, URZ ;  /* 0x0000000105047890 */ /* 0x000fe2000fffe0ff */
[----:B------:R-:W-:-:S03]  /*2dc0*/  VIADD R8, R8, 0x1 ;  /* 0x0000000108087836 */ /* 0x000fc60000000000 */
[----:B------:R-:W-:Y:S02]  /*2dd0*/  UISETP.NE.AND UP0, UPT, UR4, 0x2, UPT ;  /* 0x000000020400788c */ /* 0x000fe4000bf05270 */
[----:B------:R-:W-:Y:S01]  /*2de0*/  ISETP.NE.AND P0, PT, R8, 0x2, PT ;  /* 0x000000020800780c */ /* 0x000fe20003f05270 */
[----:B------:R-:W-:Y:S06]  /*2df0*/  UGETNEXTWORKID.BROADCAST [UR8], [UR9] ;  /* 0x00000000080073ca */ /* 0x000fec0008000100 */
[----:B------:R-:W-:Y:S02]  /*2e00*/  USEL UR7, URZ, 0x1, UP0 ;  /* 0x00000001ff077887 */ /* 0x000fe40008000000 */
[----:B------:R-:W-:-:S04]  /*2e10*/  USEL UR5, UR4, URZ, UP0 ;  /* 0x000000ff04057287 */ /* 0x000fc80008000000 */
[----:B------:R-:W-:Y:S02]  /*2e20*/  LOP3.LUT R12, R12, UR7, RZ, 0x3c, !PT ;  /* 0x000000070c0c7c12 */ /* 0x000fe4000f8e3cff */
[----:B-1----:R-:W-:-:S04]  /*2e30*/  SHF.L.U32 R5, R10, 0x1f, RZ ;  /* 0x0000001f0a057819 */ /* 0x002fc800000006ff */
[----:B------:R-:W1:Y:S02]  /*2e40*/  SYNCS.PHASECHK.TRANS64.TRYWAIT P1, [R0+URZ+0xa0], R5 ;  /* 0x0000a005000075a7 */ /* 0x000e6400080211ff */
[----:B-1----:R-:W-:Y:S05]  /*2e50*/  @!P1 BRA `(.L_x_51) ;  /* 0x0000009000bc9947 */ /* 0x002fea0003800000 */
.L_x_160:
[C---:B------:R-:W-:Y:S01]  /*2e60*/  LEA R4, R11.reuse, UR6, 0x4 ;  /* 0x000000060b047c11 */ /* 0x040fe2000f8e20ff */
[----:B-1----:R-:W-:Y:S01]  /*2e70*/  VIADD R0, R0, 0xb0 ;  /* 0x000000b000007836 */ /* 0x002fe20000000000 */
[----:B------:R-:W-:Y:S01]  /*2e80*/  SEL R8, R8, RZ, P0 ;  /* 0x000000ff08087207 */ /* 0x000fe20000000000 */
[----:B------:R-:W-:-:S03]  /*2e90*/  VIADD R11, R11, 0x1 ;  /* 0x000000010b0b7836 */ /* 0x000fc60000000000 */
[----:B------:R-:W1:Y:S01]  /*2ea0*/  LDS.128 R4, [R4+0x110] ;  /* 0x0001100004047984 */ /* 0x000e620000000c00 */
[----:B------:R-:W-:Y:S02]  /*2eb0*/  PRMT R0, RZ, 0x654, R0 ;  /* 0x00000654ff007816 */ /* 0x000fe40000000000 */
[C---:B------:R-:W-:Y:S01]  /*2ec0*/  ISETP.NE.AND P1, PT, R11.reuse, 0x2, PT ;  /* 0x000000020b00780c */ /* 0x040fe20003f25270 */
[----:B------:R-:W-:Y:S01]  /*2ed0*/  @!PT LDS RZ, [RZ] ;  /* 0x00000000fffff984 */ /* 0x000fe20000000800 */
[----:B------:R-:W-:Y:S01]  /*2ee0*/  @!PT LDS RZ, [RZ] ;  /* 0x00000000fffff984 */ /* 0x000fe20000000800 */
[----:B------:R-:W-:Y:S01]  /*2ef0*/  @!PT LDS RZ, [RZ] ;  /* 0x00000000fffff984 */ /* 0x000fe20000000800 */
[----:B------:R-:W-:Y:S01]  /*2f00*/  @!PT LDS RZ, [RZ] ;  /* 0x00000000fffff984 */ /* 0x000fe20000000800 */
[----:B------:R2:W-:Y:S06]  /*2f10*/  MEMBAR.ALL.CTA ;  /* 0x0000000000007992 */ /* 0x0005ec0000008000 */
[----:B--2---:R-:W2:Y:S01]  /*2f20*/  FENCE.VIEW.ASYNC.S ;  /* 0x00000000000073c6 */ /* 0x004ea20000000000 */
[----:B------:R-:W-:Y:S01]  /*2f30*/  SEL R11, R11, RZ, P1 ;  /* 0x000000ff0b0b7207 */ /* 0x000fe20000800000 */
[----:B--2---:R2:W-:Y:S01]  /*2f40*/  SYNCS.ARRIVE.TRANS64.RED.A1T0 RZ, [R0+URZ], RZ ;  /* 0x000000ff00ff79a7 */ /* 0x0045e200081004ff */
[----:B-1----:R-:W-:-:S02]  /*2f50*/  LOP3.LUT P3, RZ, R6, 0x1, RZ, 0xc0, !PT ;  /* 0x0000000106ff7812 */ /* 0x002fc4000786c0ff */
[----:B------:R-:W-:-:S04]  /*2f60*/  SEL R5, RZ, 0x1, P1 ;  /* 0x00000001ff057807 */ /* 0x000fc80000800000 */
[----:B------:R-:W-:Y:S02]  /*2f70*/  LOP3.LUT R10, R10, R5, RZ, 0x3c, !PT ;  /* 0x000000050a0a7212 */ /* 0x000fe400078e3cff */
[----:B--2---:R-:W-:-:S04]  /*2f80*/  SEL R0, RZ, 0x1, P0 ;  /* 0x00000001ff007807 */ /* 0x004fc80000000000 */
[----:B------:R-:W-:Y:S01]  /*2f90*/  LOP3.LUT R9, R9, R0, RZ, 0x3c, !PT ;  /* 0x0000000009097212 */ /* 0x000fe200078e3cff */
[----:B------:R-:W-:Y:S06]  /*2fa0*/  @P3 BRA `(.L_x_52) ;  /* 0xfffffffc002c3947 */ /* 0x000fec000383ffff */
[----:B------:R-:W-:Y:S01]  /*2fb0*/  ULEA UR4, UR5, UR6, 0x3 ;  /* 0x0000000605047291 */ /* 0x000fe2000f8e18ff */
[----:B------:R-:W-:-:S08]  /*2fc0*/  SHF.L.U32 R3, R12, 0x1f, RZ ;  /* 0x0000001f0c037819 */ /* 0x000fd000000006ff */
[----:B------:R-:W1:Y:S02]  /*2fd0*/  SYNCS.PHASECHK.TRANS64 P0, [UR4+0xb0], R3 ;  /* 0x0000b003ff0075a7 */ /* 0x000e640008001004 */
[----:B-1----:R-:W-:Y:S05]  /*2fe0*/  @P0 BRA `(.L_x_53) ;  /* 0x0000000000080947 */ /* 0x002fea0003800000 */
[----:B------:R-:W1:Y:S02]  /*2ff0*/  SYNCS.PHASECHK.TRANS64.TRYWAIT P0, [UR4+0xb0], R3 ;  /* 0x0000b003ff0075a7 */ /* 0x000e640008001104 */
[----:B-1----:R-:W-:Y:S05]  /*3000*/  @!P0 BRA `(.L_x_54) ;  /* 0x0000009000648947 */ /* 0x002fea0003800000 */
.L_x_53:
[----:B------:R-:W-:-:S04]  /*3010*/  UIADD3 UR7, UPT, UPT, UR5, 0x1, URZ ;  /* 0x0000000105077890 */ /* 0x000fc8000fffe0ff */
[----:B------:R-:W-:-:S04]  /*3020*/  UISETP.NE.AND UP0, UPT, UR7, 0x2, UPT ;  /* 0x000000020700788c */ /* 0x000fc8000bf05270 */
[----:B------:R-:W-:Y:S02]  /*3030*/  USEL UR8, URZ, 0x1, UP0 ;  /* 0x00000001ff087887 */ /* 0x000fe40008000000 */
[----:B------:R-:W-:-:S04]  /*3040*/  USEL UR7, UR7, URZ, UP0 ;  /* 0x000000ff07077287 */ /* 0x000fc80008000000 */
[----:B------:R-:W-:Y:S01]  /*3050*/  ULEA UR7, UR7, UR6, 0x3 ;  /* 0x0000000607077291 */ /* 0x000fe2000f8e18ff */
[----:B-1----:R-:W-:-:S04]  /*3060*/  LOP3.LUT R3, R12, UR8, RZ, 0x3c, !PT ;  /* 0x000000080c037c12 */ /* 0x002fc8000f8e3cff */
[----:B------:R-:W-:-:S04]  /*3070*/  SHF.L.U32 R0, R3, 0x1f, RZ ;  /* 0x0000001f03007819 */ /* 0x000fc800000006ff */
[----:B------:R-:W1:Y:S02]  /*3080*/  SYNCS.PHASECHK.TRANS64 P0, [UR7+0xb0], R0 ;  /* 0x0000b000ff0075a7 */ /* 0x000e640008001007 */
[----:B-1----:R-:W-:Y:S05]  /*3090*/  @P0 EXIT ;  /* 0x000000000000094d */ /* 0x002fea0003800000 */
[----:B------:R-:W-:Y:S02]  /*30a0*/  SHF.L.U32 R3, R3, 0x1f, RZ ;  /* 0x0000001f03037819 */ /* 0x000fe400000006ff */
[----:B------:R-:W-:-:S07]  /*30b0*/  MOV R0, UR7 ;  /* 0x0000000700007c02 */ /* 0x000fce0008000f00 */
.L_x_55:
[----:B-1----:R1:W2:Y:S02]  /*30c0*/  SYNCS.PHASECHK.TRANS64.TRYWAIT P0, [R0+URZ+0xb0], R3 ;  /* 0x0000b003000075a7 */ /* 0x0022a400080011ff */
[----:B--2---:R-:W-:Y:S05]  /*30d0*/  @!P0 NANOSLEEP.SYNCS 0x989680 ;  /* 0x009896800000895d */ /* 0x004fea0003900000 */
[----:B------:R-:W2:Y:S02]  /*30e0*/  @!P0 SYNCS.PHASECHK.TRANS64 P0, [R0+URZ+0xb0], R3 ;  /* 0x0000b003000085a7 */ /* 0x000ea400080010ff */
[----:B--2---:R-:W-:Y:S05]  /*30f0*/  @P0 EXIT ;  /* 0x000000000000094d */ /* 0x004fea0003800000 */
[----:B------:R-:W-:Y:S05]  /*3100*/  BRA `(.L_x_55) ;  /* 0xfffffffc00ec7947 */ /* 0x000fea000383ffff */
.L_x_48:
[----:B------:R-:W-:Y:S05]  /*3110*/  BRA.U UP4, `(.L_x_56) ;  /* 0x0000001104907547 */ /* 0x000fea000b800000 */
[----:B------:R-:W-:Y:S01]  /*3120*/  UMOV UR4, 0x40 ;  /* 0x0000004000047882 */ /* 0x000fe20000000000 */
[----:B------:R-:W-:Y:S01]  /*3130*/  NOP ;  /* 0x0000000000007918 */ /* 0x000fe20000000000 */
[----:B------:R-:W-:Y:S01]  /*3140*/  ULEA UR5, UR45, UR4, 0x18 ;  /* 0x000000042d057291 */ /* 0x000fe2000f8ec0ff */
[----:B------:R-:W-:Y:S02]  /*3150*/  UMOV UR6, 0x400 ;  /* 0x0000040000067882 */ /* 0x000fe40000000000 */
[----:B------:R-:W-:-:S06]  /*3160*/  ULEA UR6, UR45, UR6, 0x18 ;  /* 0x000000062d067291 */ /* 0x000fcc000f8ec0ff */
[----:B------:R-:W1:Y:S02]  /*3170*/  LDS.U8 R3, [UR5+0x1c] ;  /* 0x00001c05ff037984 */ /* 0x000e640008000000 */
[----:B-1----:R-:W-:-:S13]  /*3180*/  ISETP.NE.AND P0, PT, R3, RZ, PT ;  /* 0x000000ff0300720c */ /* 0x002fda0003f05270 */
[----:B------:R-:W-:Y:S05]  /*3190*/  @P0 BRA `(.L_x_57) ;  /* 0x0000000400080947 */ /* 0x000fea0003800000 */
[----:B------:R-:W-:Y:S02]  /*31a0*/  UISETP.NE.U32.AND UP1, UPT, UR47, 0x1, UPT ;  /* 0x000000012f00788c */ /* 0x000fe4000bf25070 */
[----:B------:R-:W-:-:S07]  /*31b0*/  UIADD3 UR7, UPT, UPT, UR5, 0x8, URZ ;  /* 0x0000000805077890 */ /* 0x000fce000fffe0ff */
[----:B------:R-:W-:Y:S05]  /*31c0*/  BRA.U !UP1, `(.L_x_58) ;  /* 0x00000001099c7547 */ /* 0x000fea000b800000 */
[----:B------:R-:W-:Y:S01]  /*31d0*/  ELECT P0, URZ, PT ;  /* 0x0000000000ff782f */ /* 0x000fe20003800000 */
[----:B------:R-:W-:-:S12]  /*31e0*/  BSSY B0, `(.L_x_58) ;  /* 0x0000025000007945 */ /* 0x000fd80003800000 */
[----:B------:R-:W-:Y:S05]  /*31f0*/  @!P0 BRA `(.L_x_59) ;  /* 0x00000000008c8947 */ /* 0x000fea0003800000 */
[----:B------:R-:W-:-:S05]  /*3200*/  UMOV UR4, 0x10 ;  /* 0x0000001000047882 */ /* 0x000fca0000000000 */
[----:B------:R-:W-:Y:S04]  /*3210*/  DEPBAR.LE SB1, 0x36 ;  /* 0x00009d800000791a */ /* 0x000fe80000000000 */
[----:B------:R-:W1:Y:S02]  /*3220*/  UTCATOMSWS.2CTA.FIND_AND_SET.ALIGN UP0, UR4, UR4 ;  /* 0x00000004000475e3 */ /* 0x000e640008200800 */
[----:B-1----:R-:W-:Y:S01]  /*3230*/  MOV R10, UR4 ;  /* 0x00000004000a7c02 */ /* 0x002fe20008000f00 */
[----:B------:R-:W-:Y:S06]  /*3240*/  BRA.U UP0, `(.L_x_60) ;  /* 0x0000000100187547 */ /* 0x000fec000b800000 */
.L_x_61:
[----:B------:R-:W-:Y:S05]  /*3250*/  NANOSLEEP 0x64 ;  /* 0x000000640000795d */ /* 0x000fea0003800000 */
[----:B------:R-:W-:-:S05]  /*3260*/  UMOV UR4, 0x10 ;  /* 0x0000001000047882 */ /* 0x000fca0000000000 */
[----:B------:R-:W-:Y:S04]  /*3270*/  DEPBAR.LE SB1, 0x36 ;  /* 0x00009d800000791a */ /* 0x000fe80000000000 */
[----:B------:R-:W1:Y:S02]  /*3280*/  UTCATOMSWS.2CTA.FIND_AND_SET.ALIGN UP0, UR4, UR4 ;  /* 0x00000004000475e3 */ /* 0x000e640008200800 */
[----:B-1----:R-:W-:Y:S01]  /*3290*/  MOV R10, UR4 ;  /* 0x00000004000a7c02 */ /* 0x002fe20008000f00 */
[----:B------:R-:W-:Y:S05]  /*32a0*/  BRA.U !UP0, `(.L_x_61) ;  /* 0xfffffffd08e87547 */ /* 0x000fea000b83ffff */
.L_x_60:
[----:B------:R-:W1:Y:S01]  /*32b0*/  LDS R6, [UR5+0x10] ;  /* 0x00001005ff067984 */ /* 0x000e620008000800 */
[----:B------:R-:W-:Y:S01]  /*32c0*/  IMAD.U32 R3, RZ, RZ, UR6 ;  /* 0x00000006ff037e24 */ /* 0x000fe2000f8e00ff */
[----:B------:R-:W-:-:S03]  /*32d0*/  MOV R4, UR48 ;  /* 0x0000003000047c02 */ /* 0x000fc60008000f00 */
[----:B------:R-:W-:Y:S01]  /*32e0*/  VIADD R3, R3, 0x130 ;  /* 0x0000013003037836 */ /* 0x000fe20000000000 */
[----:B-1----:R-:W-:-:S04]  /*32f0*/  SHF.L.U32 R6, R6, 0x1f, RZ ;  /* 0x0000001f06067819 */ /* 0x002fc800000006ff */
[----:B------:R-:W1:Y:S02]  /*3300*/  SYNCS.PHASECHK.TRANS64.TRYWAIT P0, [UR5+0x8], R6 ;  /* 0x00000806ff0075a7 */ /* 0x000e640008001105 */
[----:B-1----:R-:W-:Y:S05]  /*3310*/  @P0 BRA `(.L_x_62) ;  /* 0x0000000000080947 */ /* 0x002fea0003800000 */
[----:B------:R-:W1:Y:S02]  /*3320*/  SYNCS.PHASECHK.TRANS64.TRYWAIT P0, [UR5+0x8], R6 ;  /* 0x00000806ff0075a7 */ /* 0x000e640008001105 */
[----:B-1----:R-:W-:Y:S05]  /*3330*/  @!P0 BRA `(.L_x_63) ;  /* 0x0000008c00b08947 */ /* 0x002fea0003800000 */
.L_x_62:
[----:B------:R-:W-:Y:S01]  /*3340*/  PRMT R4, R4, 0x654, R3 ;  /* 0x0000065404047816 */ /* 0x000fe20000000003 */
[----:B------:R-:W-:Y:S01]  /*3350*/  HFMA2 R3, -RZ, RZ, 0, 5.9604644775390625e-08 ;  /* 0x00000001ff037431 */ /* 0x000fe200000001ff */
[----:B------:R-:W-:Y:S01]  /*3360*/  UPRMT UR4, UR48, 0x654, UR7 ;  /* 0x0000065430047896 */ /* 0x000fe20008000007 */
[----:B------:R-:W-:Y:S02]  /*3370*/  IMAD.MOV.U32 R7, RZ, RZ, 0xffff ;  /* 0x0000ffffff077424 */ /* 0x000fe400078e00ff */
[----:B-1----:R-:W-:Y:S02]  /*3380*/  IMAD.MOV.U32 R6, RZ, RZ, 0x4 ;  /* 0x00000004ff067424 */ /* 0x002fe400078e00ff */
[----:B------:R-:W-:Y:S01]  /*3390*/  IMAD.SHL.U32 R9, R10, 0x20, RZ ;  /* 0x000000200a097824 */ /* 0x000fe200078e00ff */
[----:B------:R-:W-:Y:S02]  /*33a0*/  MOV R5, UR4 ;  /* 0x0000000400057c02 */ /* 0x000fe40008000f00 */
[-C--:B------:R-:W-:Y:S01]  /*33b0*/  SHF.L.U32 R8, R7, R10.reuse, RZ ;  /* 0x0000000a07087219 */ /* 0x080fe200000006ff */
[----:B------:R1:W-:Y:S01]  /*33c0*/  SYNCS.ARRIVE.TRANS64.RED RZ, [UR4], R6 ;  /* 0x00000006ffff79a7 */ /* 0x0003e20008000404 */
[----:B------:R-:W-:Y:S01]  /*33d0*/  SHF.L.U32 R7, R3, R10, RZ ;  /* 0x0000000a03077219 */ /* 0x000fe200000006ff */
[----:B------:R1:W-:Y:S04]  /*33e0*/  STS [UR6+0x130], R9 ;  /* 0x00013009ff007988 */ /* 0x0003e80008000806 */
[----:B------:R1:W-:Y:S04]  /*33f0*/  STAS [R4.64], R10 ;  /* 0x0000000a04007dbd */ /* 0x0003e8000c0008ff */
[----:B------:R1:W-:Y:S04]  /*3400*/  ATOMS.OR RZ, [UR5+0x14], R8 ;  /* 0x00001408ffff798c */ /* 0x0003e8000b000005 */
[----:B------:R1:W-:Y:S04]  /*3410*/  ATOMS.OR RZ, [UR5+0x18], R7 ;  /* 0x00001807ffff798c */ /* 0x0003e8000b000005 */
[----:B------:R1:W-:Y:S02]  /*3420*/  ATOMS.XOR RZ, [UR5+0x10], R3 ;  /* 0x00001003ffff798c */ /* 0x0003e4000b800005 */
.L_x_59:
[----:B------:R-:W-:Y:S05]  /*3430*/  BSYNC B0 ;  /* 0x0000000000007941 */ /* 0x000fea0003800000 */
.L_x_58:
[----:B------:R-:W-:Y:S05]  /*3440*/  BRA.U UP1, `(.L_x_64) ;  /* 0x00000001016c7547 */ /* 0x000fea000b800000 */
[----:B------:R-:W-:-:S03]  /*3450*/  UMOV UR4, 0xffffffff ;  /* 0xffffffff00047882 */ /* 0x000fc60000000000 */
[----:B------:R-:W-:Y:S05]  /*3460*/  BRA.DIV UR4, `(.L_x_65) ;  /* 0x0000008e047c7947 */ /* 0x000fea000b800000 */
[----:B------:R-:W-:-:S13]  /*3470*/  ELECT P0, URZ, PT ;  /* 0x0000000000ff782f */ /* 0x000fda0003800000 */
.L_x_164:
[----:B------:R-:W-:Y:S05]  /*3480*/  @!P0 BRA `(.L_x_64) ;  /* 0x00000000005c8947 */ /* 0x000fea0003800000 */
[----:B-1----:R-:W1:Y:S02]  /*3490*/  LDS R4, [UR5+0x10] ;  /* 0x00001005ff047984 */ /* 0x002e640008000800 */
[----:B-1----:R-:W-:-:S04]  /*34a0*/  SHF.L.U32 R4, R4, 0x1f, RZ ;  /* 0x0000001f04047819 */ /* 0x002fc800000006ff */
[----:B------:R-:W1:Y:S02]  /*34b0*/  SYNCS.PHASECHK.TRANS64.TRYWAIT P0, [UR5+0x8], R4 ;  /* 0x00000804ff0075a7 */ /* 0x000e640008001105 */
[----:B-1----:R-:W-:Y:S05]  /*34c0*/  @P0 BRA `(.L_x_66) ;  /* 0x0000000000080947 */ /* 0x002fea0003800000 */
[----:B------:R-:W1:Y:S02]  /*34d0*/  SYNCS.PHASECHK.TRANS64.TRYWAIT P0, [UR5+0x8], R4 ;  /* 0x00000804ff0075a7 */ /* 0x000e640008001105 */
[----:B-1----:R-:W-:Y:S05]  /*34e0*/  @!P0 BRA `(.L_x_67) ;  /* 0x0000008c00808947 */ /* 0x002fea0003800000 */
.L_x_66:
[----:B------:R-:W2:Y:S01]  /*34f0*/  LDS R6, [UR6+0x130] ;  /* 0x00013006ff067984 */ /* 0x000ea20008000800 */
[----:B-1----:R-:W-:Y:S02]  /*3500*/  HFMA2 R3, -RZ, RZ, 0, 5.9604644775390625e-08 ;  /* 0x00000001ff037431 */ /* 0x002fe400000001ff */
[----:B------:R-:W-:Y:S01]  /*3510*/  IMAD.MOV.U32 R4, RZ, RZ, 0xffff ;  /* 0x0000ffffff047424 */ /* 0x000fe200078e00ff */
[----:B------:R-:W-:Y:S01]  /*3520*/  UPRMT UR4, UR48, 0x654, UR7 ;  /* 0x0000065430047896 */ /* 0x000fe20008000007 */
[----:B--2---:R-:W-:-:S03]  /*3530*/  IMAD.SHL.U32 R5, R6, 0x20, RZ ;  /* 0x0000002006057824 */ /* 0x004fc600078e00ff */
[-C--:B------:R-:W-:Y:S02]  /*3540*/  SHF.L.U32 R4, R4, R6.reuse, RZ ;  /* 0x0000000604047219 */ /* 0x080fe400000006ff */
[----:B------:R-:W-:Y:S01]  /*3550*/  SHF.L.U32 R6, R3, R6, RZ ;  /* 0x0000000603067219 */ /* 0x000fe200000006ff */
[----:B------:R2:W-:Y:S04]  /*3560*/  STS [UR6+0x130], R5 ;  /* 0x00013005ff007988 */ /* 0x0005e80008000806 */
[----:B------:R2:W-:Y:S04]  /*3570*/  ATOMS.OR RZ, [UR5+0x14], R4 ;  /* 0x00001404ffff798c */ /* 0x0005e8000b000005 */
[----:B------:R2:W-:Y:S01]  /*3580*/  ATOMS.OR RZ, [UR5+0x18], R6 ;  /* 0x00001806ffff798c */ /* 0x0005e2000b000005 */
[----:B------:R-:W-:Y:S03]  /*3590*/  SYNCS.ARRIVE.TRANS64.RED.A1T0 RZ, [UR4], RZ ;  /* 0x000000ffffff79a7 */ /* 0x000fe60008100404 */
[----:B------:R2:W-:Y:S01]  /*35a0*/  ATOMS.XOR RZ, [UR5+0x10], R3 ;  /* 0x00001003ffff798c */ /* 0x0005e2000b800005 */
[----:B------:R-:W-:Y:S05]  /*35b0*/  BRA `(.L_x_64) ;  /* 0x0000000000107947 */ /* 0x000fea0003800000 */
.L_x_57:
[----:B------:R-:W-:Y:S02]  /*35c0*/  MOV R3, 0xffffffff ;  /* 0xffffffff00037802 */ /* 0x000fe40000000f00 */
[----:B------:R-:W-:-:S03]  /*35d0*/  MOV R4, 0x3600 ;  /* 0x0000360000047802 */ /* 0x000fc60000000f00 */
[----:B------:R1:W-:Y:S04]  /*35e0*/  STS [UR6+0x130], R3 ;  /* 0x00013003ff007988 */ /* 0x0003e80008000806 */
[----:B-1---5:R-:W-:Y:S05]  /*35f0*/  CALL.REL.NOINC `($__internal_1_$__cuda_sm10x_tcgen05_guardrail_trap_phase_invalid_during_alloc) ;  /* 0x0000009400207944 */ /* 0x022fea0003c00000 */
.L_x_64:
[----:B------:R-:W-:Y:S05]  /*3600*/  WARPSYNC.ALL ;  /* 0x0000000000007948 */ /* 0x000fea0003800000 */
[----:B------:R-:W3:Y:S01]  /*3610*/  S2UR UR4, SR_CgaCtaId ;  /* 0x00000000000479c3 */ /* 0x000ee20000008800 */
[----:B------:R-:W-:Y:S01]  /*3620*/  UMOV UR26, 0x400 ;  /* 0x00000400001a7882 */ /* 0x000fe20000000000 */
[----:B------:R-:W-:-:S06]  /*3630*/  NOP ;  /* 0x0000000000007918 */ /* 0x000fcc0000000000 */
[----:B------:R-:W-:Y:S06]  /*3640*/  BAR.ARV 0x6, 0xa0 ;  /* 0x0182800000007b1d */ /* 0x000fec0000002000 */
[----:B------:R-:W4:Y:S01]  /*3650*/  LDCU UR6, c[0x0][0x38c] ;  /* 0x00007180ff0677ac */ /* 0x000f220008000800 */
[----:B------:R-:W-:Y:S01]  /*3660*/  LOP3.LUT R0, R0, 0xffff, RZ, 0xc0, !PT ;  /* 0x0000ffff00007812 */ /* 0x000fe200078ec0ff */
[----:B-1----:R-:W-:Y:S01]  /*3670*/  IMAD.MOV.U32 R9, RZ, RZ, 0x1 ;  /* 0x00000001ff097424 */ /* 0x002fe200078e00ff */
[----:B------:R-:W-:Y:S01]  /*3680*/  LOP3.LUT R2, R2, 0xffff, RZ, 0xc0, !PT ;  /* 0x0000ffff02027812 */ /* 0x000fe200078ec0ff */
[----:B------:R-:W-:Y:S01]  /*3690*/  IMAD.MOV.U32 R8, RZ, RZ, RZ ;  /* 0x000000ffff087224 */ /* 0x000fe200078e00ff */
[----:B------:R-:W-:Y:S01]  /*36a0*/  R2UR UR42, R0 ;  /* 0x00000000002a72ca */ /* 0x000fe200000e0000 */
[----:B------:R-:W-:Y:S01]  /*36b0*/  UMOV UR32, URZ ;  /* 0x000000ff00207c82 */ /* 0x000fe20008000000 */
[----:B------:R-:W-:Y:S01]  /*36c0*/  R2UR UR28, R2 ;  /* 0x00000000021c72ca */ /* 0x000fe200000e0000 */
[----:B------:R-:W-:Y:S01]  /*36d0*/  UMOV UR23, URZ ;  /* 0x000000ff00177c82 */ /* 0x000fe20008000000 */
[----:B------:R-:W-:Y:S01]  /*36e0*/  UMOV UR22, URZ ;  /* 0x000000ff00167c82 */ /* 0x000fe20008000000 */
[----:B---3--:R-:W-:-:S02]  /*36f0*/  ULEA UR26, UR4, UR26, 0x18 ;  /* 0x0000001a041a7291 */ /* 0x008fc4000f8ec0ff */
[----:B------:R-:W-:Y:S02]  /*3700*/  UISETP.NE.AND UP3, UPT, UR47, URZ, UPT ;  /* 0x000000ff2f00728c */ /* 0x000fe4000bf65270 */
[----:B------:R-:W-:Y:S02]  /*3710*/  UIADD3 UR5, UPT, UPT, UR26, 0xc400, URZ ;  /* 0x0000c4001a057890 */ /* 0x000fe4000fffe0ff */
[----:B------:R-:W-:Y:S02]  /*3720*/  UIADD3 UR4, UPT, UPT, UR26, 0x20400, URZ ;  /* 0x000204001a047890 */ /* 0x000fe4000fffe0ff */
[----:B----4-:R-:W-:Y:S01]  /*3730*/  UIADD3 UR6, UPT, UPT, UR6, 0x7f, URZ ;  /* 0x0000007f06067890 */ /* 0x010fe2000fffe0ff */
[----:B--2---:R-:W1:Y:S01]  /*3740*/  LDS R3, [UR26+0x130] ;  /* 0x0001301aff037984 */ /* 0x004e620008000800 */
[----:B------:R-:W-:Y:S02]  /*3750*/  USHF.R.U32.HI UR5, URZ, 0x4, UR5 ;  /* 0x00000004ff057899 */ /* 0x000fe40008011605 */
[----:B------:R-:W-:-:S02]  /*3760*/  USHF.R.S32.HI UR33, URZ, 0x1f, UR6 ;  /* 0x0000001fff217899 */ /* 0x000fc40008011406 */
[----:B------:R-:W-:Y:S02]  /*3770*/  USHF.R.U32.HI UR4, URZ, 0x4, UR4 ;  /* 0x00000004ff047899 */ /* 0x000fe40008011604 */
[----:B------:R-:W-:Y:S02]  /*3780*/  ULEA.HI UR33, UR33, UR6, URZ, 0x7 ;  /* 0x0000000621217291 */ /* 0x000fe4000f8f38ff */
[----:B------:R-:W-:Y:S02]  /*3790*/  ULOP3.LUT UR5, UR5, 0x3fff, URZ, 0xc0, !UPT ;  /* 0x00003fff05057892 */ /* 0x000fe4000f8ec0ff */
[----:B------:R-:W-:Y:S02]  /*37a0*/  USHF.R.S32.HI UR33, URZ, 0x7, UR33 ;  /* 0x00000007ff217899 */ /* 0x000fe40008011421 */
[----:B------:R-:W-:Y:S02]  /*37b0*/  ULOP3.LUT UR30, UR4, 0x3fff, URZ, 0xc0, !UPT ;  /* 0x00003fff041e7892 */ /* 0x000fe4000f8ec0ff */
[----:B------:R-:W-:Y:S01]  /*37c0*/  UISETP.LT.AND UP0, UPT, UR33, 0x1, UPT ;  /* 0x000000012100788c */ /* 0x000fe2000bf01270 */
[----:B------:R-:W-:Y:S01]  /*37d0*/  UMOV UR40, 0x0 ;  /* 0x0000000000287882 */ /* 0x000fe20000000000 */
[----:B------:R-:W-:Y:S01]  /*37e0*/  UMOV UR41, 0x10400490 ;  /* 0x1040049000297882 */ /* 0x000fe20000000000 */
[----:B------:R-:W-:-:S02]  /*37f0*/  ULOP3.LUT UR29, UR5, 0x10000, URZ, 0xfc, !UPT ;  /* 0x00010000051d7892 */ /* 0x000fc4000f8efcff */
[----:B------:R-:W-:Y:S02]  /*3800*/  ULOP3.LUT UR30, UR30, 0x10000, URZ, 0xfc, !UPT ;  /* 0x000100001e1e7892 */ /* 0x000fe4000f8efcff */
[----:B------:R-:W-:Y:S01]  /*3810*/  USEL UR43, UR33, 0x1, !UP0 ;  /* 0x00000001212b7887 */ /* 0x000fe2000c000000 */
[----:B------:R-:W-:Y:S01]  /*3820*/  UMOV UR38, 0x0 ;  /* 0x0000000000267882 */ /* 0x000fe20000000000 */
[----:B------:R-:W-:Y:S01]  /*3830*/  UMOV UR39, 0x10400490 ;  /* 0x1040049000277882 */ /* 0x000fe20000000000 */
[----:B------:R-:W-:Y:S01]  /*3840*/  UMOV UR36, 0x0 ;  /* 0x0000000000247882 */ /* 0x000fe20000000000 */
[----:B------:R-:W-:Y:S01]  /*3850*/  UMOV UR37, 0x10400490 ;  /* 0x1040049000257882 */ /* 0x000fe20000000000 */
[----:B------:R-:W-:Y:S01]  /*3860*/  UMOV UR34, 0x0 ;  /* 0x0000000000227882 */ /* 0x000fe20000000000 */
[----:B------:R-:W-:Y:S01]  /*3870*/  UMOV UR35, 0x10400490 ;  /* 0x1040049000237882 */ /* 0x000fe20000000000 */
[----:B-1----:R-:W-:Y:S02]  /*3880*/  R2UR UR44, R3 ;  /* 0x00000000032c72ca */ /* 0x002fe400000e0000 */
[----:B------:R-:W-:-:S13]  /*3890*/  CS2R R2, SRZ ;  /* 0x0000000000027805 */ /* 0x000fda000001ff00 */
.L_x_75:
[C---:B------:R-:W-:Y:S02]  /*38a0*/  LEA R0, R8.reuse, UR26, 0x3 ;  /* 0x0000001a08007c11 */ /* 0x040fe4000f8e18ff */
[----:B------:R-:W-:Y:S02]  /*38b0*/  SHF.L.U32 R5, R3, 0x1f, RZ ;  /* 0x0000001f03057819 */ /* 0x000fe400000006ff */
[----:B------:R-:W-:Y:S02]  /*38c0*/  LEA R4, R8, UR26, 0x4 ;  /* 0x0000001a08047c11 */ /* 0x000fe4000f8e20ff */
[----:B------:R-:W1:Y:S02]  /*38d0*/  SYNCS.PHASECHK.TRANS64.TRYWAIT P0, [R0+URZ+0xa0], R5 ;  /* 0x0000a005000075a7 */ /* 0x000e6400080011ff */
[----:B-1-3--:R-:W-:Y:S05]  /*38e0*/  @!P0 BRA `(.L_x_68) ;  /* 0x0000008800988947 */ /* 0x00afea0003800000 */
.L_x_165:
[----:B-1----:R-:W1:Y:S01]  /*38f0*/  LDS.128 R4, [R4+0x110] ;  /* 0x0001100004047984 */ /* 0x002e620000000c00 */
[----:B------:R-:W-:Y:S02]  /*3900*/  VIADD R0, R0, 0xb0 ;  /* 0x000000b000007836 */ /* 0x000fe40000000000 */
[----:B------:R-:W-:Y:S01]  /*3910*/  VIADD R8, R8, 0x1 ;  /* 0x0000000108087836 */ /* 0x000fe20000000000 */
[----:B------:R-:W-:Y:S01]  /*3920*/  @!PT LDS RZ, [RZ] ;  /* 0x00000000fffff984 */ /* 0x000fe20000000800 */
[----:B------:R-:W-:Y:S01]  /*3930*/  @!PT LDS RZ, [RZ] ;  /* 0x00000000fffff984 */ /* 0x000fe20000000800 */
[----:B------:R-:W-:Y:S01]  /*3940*/  @!PT LDS RZ, [RZ] ;  /* 0x00000000fffff984 */ /* 0x000fe20000000800 */
[----:B------:R-:W-:Y:S01]  /*3950*/  @!PT LDS RZ, [RZ] ;  /* 0x00000000fffff984 */ /* 0x000fe20000000800 */
[----:B------:R2:W-:Y:S06]  /*3960*/  MEMBAR.ALL.CTA ;  /* 0x0000000000007992 */ /* 0x0005ec0000008000 */
[----:B--2---:R-:W2:Y:S01]  /*3970*/  FENCE.VIEW.ASYNC.S ;  /* 0x00000000000073c6 */ /* 0x004ea20000000000 */
[----:B------:R-:W-:-:S04]  /*3980*/  PRMT R0, RZ, 0x654, R0 ;  /* 0x00000654ff007816 */ /* 0x000fc80000000000 */
[----:B--2---:R2:W-:Y:S01]  /*3990*/  SYNCS.ARRIVE.TRANS64.RED.A1T0 RZ, [R0+URZ], RZ ;  /* 0x000000ff00ff79a7 */ /* 0x0045e200081004ff */
[----:B-1----:R-:W-:Y:S01]  /*39a0*/  LOP3.LUT P1, RZ, R6, 0x1, RZ, 0xc0, !PT ;  /* 0x0000000106ff7812 */ /* 0x002fe2000782c0ff */
[----:B--2---:R-:W-:-:S12]  /*39b0*/  BRA.U UP3, `(.L_x_69) ;  /* 0x0000000503087547 */ /* 0x004fd8000b800000 */
[----:B------:R-:W1:Y:S01]  /*39c0*/  LDCU UR4, c[0x0][0x38c] ;  /* 0x00007180ff0477ac */ /* 0x000e620008000800 */
[----:B------:R-:W-:Y:S02]  /*39d0*/  PLOP3.LUT P2, PT, PT, PT, PT, 0x80, 0x8 ;  /* 0x000000000008781c */ /* 0x000fe40003f4f070 */
[----:B------:R-:W-:Y:S01]  /*39e0*/  SHF.L.U32 R5, R9, 0x1f, RZ ;  /* 0x0000001f09057819 */ /* 0x000fe200000006ff */
[----:B------:R-:W-:Y:S02]  /*39f0*/  ULEA UR31, UR32, UR26, 0x3 ;  /* 0x0000001a201f7291 */ /* 0x000fe4000f8e18ff */
[----:B------:R-:W-:Y:S02]  /*3a00*/  ULEA UR11, UR32, UR44, 0x8 ;  /* 0x0000002c200b7291 */ /* 0x000fe4000f8e40ff */
[----:B-1----:R-:W-:-:S06]  /*3a10*/  UISETP.GE.AND UP0, UPT, UR4, 0x1, UPT ;  /* 0x000000010400788c */ /* 0x002fcc000bf06270 */
[----:B------:R-:W-:-:S05]  /*3a20*/  PLOP3.LUT P0, PT, PT, PT, UP0, 0x80, 0x8 ;  /* 0x000000000008781c */ /* 0x000fca0003f0f008 */
[----:B------:R-:W-:-:S08]  /*3a30*/  @UP0 ULEA UR4, UR23, UR26, 0x3 ;  /* 0x0000001a17040291 */ /* 0x000fd0000f8e18ff */
[----:B------:R-:W-:-:S04]  /*3a40*/  @P0 SHF.L.U32 R0, R2, 0x1f, RZ ;  /* 0x0000001f02000819 */ /* 0x000fc800000006ff */
[----:B------:R1:W2:Y:S01]  /*3a50*/  @P0 SYNCS.PHASECHK.TRANS64.TRYWAIT P2, [UR4], R0 ;  /* 0x00000000ff0005a7 */ /* 0x0002a20008041104 */
[----:B------:R-:W3:Y:S02]  /*3a60*/  SYNCS.PHASECHK.TRANS64.TRYWAIT P0, [UR31+0xd0], R5 ;  /* 0x0000d005ff0075a7 */ /* 0x000ee4000800111f */
[----:B-123--:R-:W-:Y:S05]  /*3a70*/  @!P0 BRA `(.L_x_70) ;  /* 0x0000008800488947 */ /* 0x00efea0003800000 */
.L_x_167:
[----:B------:R-:W-:Y:S01]  /*3a80*/  UMOV UR27, UR22 ;  /* 0x00000016001b7c82 */ /* 0x000fe20008000000 */
[----:B------:R-:W-:Y:S05]  /*3a90*/  BRA.U !UP0, `(.L_x_71) ;  /* 0x0000000108c07547 */ /* 0x000fea000b800000 */
[----:B------:R-:W-:Y:S02]  /*3aa0*/  UIADD3 UR27, UPT, UPT, UR43, UR22, URZ ;  /* 0x000000162b1b7290 */ /* 0x000fe4000fffe0ff */
[----:B------:R-:W-:Y:S01]  /*3ab0*/  UPLOP3.LUT UP2, UPT, UPT, UPT, UPT, 0x40, 0x4 ;  /* 0x000000000004789c */ /* 0x000fe20003f4e870 */
[----:B------:R-:W-:Y:S01]  /*3ac0*/  UMOV UR24, UR33 ;  /* 0x0000002100187c82 */ /* 0x000fe20008000000 */
[----:B------:R-:W-:-:S09]  /*3ad0*/  UMOV UR10, UR23 ;  /* 0x00000017000a7c82 */ /* 0x000fd20008000000 */
.L_x_74:
[----:B--2---:R-:W-:Y:S01]  /*3ae0*/  ULEA UR5, UR10, UR26, 0x3 ;  /* 0x0000001a0a057291 */ /* 0x004fe2000f8e18ff */
[----:B---3--:R-:W-:Y:S11]  /*3af0*/  @P2 BRA `(.L_x_72) ;  /* 0x00000000000c2947 */ /* 0x008ff60003800000 */
[----:B-1----:R-:W-:Y:S04]  /*3b00*/  SHF.L.U32 R5, R2, 0x1f, RZ ;  /* 0x0000001f02057819 */ /* 0x002fe800000006ff */
[----:B------:R-:W1:Y:S02]  /*3b10*/  SYNCS.PHASECHK.TRANS64.TRYWAIT P0, [UR5], R5 ;  /* 0x00000005ff0075a7 */ /* 0x000e640008001105 */
[----:B-1----:R-:W-:Y:S05]  /*3b20*/  @!P0 BRA `(.L_x_73) ;  /* 0x0000008800348947 */ /* 0x002fea0003800000 */
.L_x_72:
[----:B------:R-:W-:Y:S01]  /*3b30*/  UISETP.NE.AND UP0, UPT, UR24, 0x1, UPT ;  /* 0x000000011800788c */ /* 0x000fe2000bf05270 */
[----:B------:R-:W-:Y:S01]  /*3b40*/  PLOP3.LUT P2, PT, PT, PT, PT, 0x80, 0x8 ;  /* 0x000000000008781c */ /* 0x000fe20003f4f070 */
[----:B------:R-:W-:Y:S02]  /*3b50*/  UIADD3 UR4, UPT, UPT, UR10, 0x1, URZ ;  /* 0x000000010a047890 */ /* 0x000fe4000fffe0ff */
[----:B------:R-:W-:Y:S02]  /*3b60*/  UIADD3 UR25, UPT, UPT, UR5, 0x28, URZ ;  /* 0x0000002805197890 */ /* 0x000fe4000fffe0ff */
[----:B------:R-:W-:Y:S01]  /*3b70*/  UISETP.NE.AND UP1, UPT, UR4, 0x5, UPT ;  /* 0x000000050400788c */ /* 0x000fe2000bf25270 */
[----:B------:R-:W-:Y:S01]  /*3b80*/  PLOP3.LUT P0, PT, PT, PT, UP0, 0x80, 0x8 ;  /* 0x000000000008781c */ /* 0x000fe20003f0f008 */
[----:B------:R-:W-:Y:S02]  /*3b90*/  UIADD3 UR22, UPT, UPT, UR22, 0x1, URZ ;  /* 0x0000000116167890 */ /* 0x000fe4000fffe0ff */
[----:B------:R-:W-:Y:S02]  /*3ba0*/  USEL UR6, URZ, 0x1, UP1 ;  /* 0x00000001ff067887 */ /* 0x000fe40008800000 */
[----:B------:R-:W-:Y:S02]  /*3bb0*/  USEL UR23, UR4, URZ, UP1 ;  /* 0x000000ff04177287 */ /* 0x000fe40008800000 */
[----:B------:R-:W-:Y:S02]  /*3bc0*/  UIADD3 UR24, UPT, UPT, UR24, -0x1, URZ ;  /* 0xffffffff18187890 */ /* 0x000fe4000fffe0ff */
[----:B------:R-:W-:Y:S01]  /*3bd0*/  @UP0 ULEA UR4, UR23, UR26, 0x3 ;  /* 0x0000001a17040291 */ /* 0x000fe2000f8e18ff */
[----:B------:R-:W-:Y:S01]  /*3be0*/  LOP3.LUT R2, R2, UR6, RZ, 0x3c, !PT ;  /* 0x0000000602027c12 */ /* 0x000fe2000f8e3cff */
[----:B------:R-:W-:Y:S02]  /*3bf0*/  ULEA UR6, UR10, UR30, 0xa ;  /* 0x0000001e0a067291 */ /* 0x000fe4000f8e50ff */
[----:B------:R-:W-:Y:S01]  /*3c00*/  UISETP.NE.AND UP0, UPT, UR22, UR27, UPT ;  /* 0x0000001b1600728c */ /* 0x000fe2000bf05270 */
[----:B-1----:R-:W-:Y:S01]  /*3c10*/  @P0 SHF.L.U32 R0, R2, 0x1f, RZ ;  /* 0x0000001f02000819 */ /* 0x002fe200000006ff */
[----:B------:R-:W-:Y:S02]  /*3c20*/  UIADD3 UR20, UPT, UPT, UR6, 0x2, URZ ;  /* 0x0000000206147890 */ /* 0x000fe4000fffe0ff */
[----:B------:R-:W-:Y:S01]  /*3c30*/  UIADD3 UR16, UPT, UPT, UR6, 0x4, URZ ;  /* 0x0000000406107890 */ /* 0x000fe2000fffe0ff */
[----:B------:R2:W3:Y:S01]  /*3c40*/  @P0 SYNCS.PHASECHK.TRANS64.TRYWAIT P2, [UR4], R0 ;  /* 0x00000000ff0005a7 */ /* 0x0004e20008041104 */
[----:B------:R-:W-:Y:S02]  /*3c50*/  ULEA UR4, UR10, UR29, 0xa ;  /* 0x0000001d0a047291 */ /* 0x000fe4000f8e50ff */
[----:B------:R-:W-:Y:S02]  /*3c60*/  UIADD3 UR12, UPT, UPT, UR6, 0x6, URZ ;  /* 0x00000006060c7890 */ /* 0x000fe4000fffe0ff */
[----:B------:R-:W-:Y:S02]  /*3c70*/  UIADD3 UR18, UPT, UPT, UR4, 0x2, URZ ;  /* 0x0000000204127890 */ /* 0x000fe4000fffe0ff */
[----:B------:R-:W-:Y:S02]  /*3c80*/  UIADD3 UR14, UPT, UPT, UR4, 0x4, URZ ;  /* 0x00000004040e7890 */ /* 0x000fe4000fffe0ff */
[----:B------:R-:W-:Y:S01]  /*3c90*/  UIADD3 UR8, UPT, UPT, UR4, 0x6, URZ ;  /* 0x0000000604087890 */ /* 0x000fe2000fffe0ff */
[----:B------:R-:W-:Y:S01]  /*3ca0*/  UMOV UR7, 0x40004040 ;  /* 0x4000404000077882 */ /* 0x000fe20000000000 */
[----:B------:R-:W-:Y:S01]  /*3cb0*/  UMOV UR5, 0x40004040 ;  /* 0x4000404000057882 */ /* 0x000fe20000000000 */
[----:B------:R-:W-:Y:S01]  /*3cc0*/  UMOV UR21, 0x40004040 ;  /* 0x4000404000157882 */ /* 0x000fe20000000000 */
[----:B------:R2:W-:Y:S01]  /*3cd0*/  UTCQMMA.2CTA gdesc[UR4], gdesc[UR6], tmem[UR11], tmem[UR40], idesc[UR41], UP2 ;  /* 0x00ff2806040075ea */ /* 0x0005e2000920030b */
[----:B------:R-:W-:Y:S01]  /*3ce0*/  UPLOP3.LUT UP2, UPT, UPT, UPT, UPT, 0x80, 0x8 ;  /* 0x000000000008789c */ /* 0x000fe20003f4f070 */
[----:B------:R-:W-:Y:S01]  /*3cf0*/  UMOV UR19, 0x40004040 ;  /* 0x4000404000137882 */ /* 0x000fe20000000000 */
[----:B------:R-:W-:Y:S01]  /*3d00*/  UMOV UR17, 0x40004040 ;  /* 0x4000404000117882 */ /* 0x000fe20000000000 */
[----:B------:R2:W-:Y:S01]  /*3d10*/  UTCQMMA.2CTA gdesc[UR18], gdesc[UR20], tmem[UR11], tmem[UR38], idesc[UR39], UPT ;  /* 0x00ff2614120075ea */ /* 0x0005e2000ba0030b */
[----:B------:R-:W-:Y:S01]  /*3d20*/  UMOV UR15, 0x40004040 ;  /* 0x40004040000f7882 */ /* 0x000fe20000000000 */
[----:B------:R-:W-:Y:S01]  /*3d30*/  UMOV UR13, 0x40004040 ;  /* 0x40004040000d7882 */ /* 0x000fe20000000000 */
[----:B------:R-:W-:Y:S01]  /*3d40*/  UMOV UR9, 0x40004040 ;  /* 0x4000404000097882 */ /* 0x000fe20000000000 */
[----:B------:R2:W-:Y:S01]  /*3d50*/  UTCQMMA.2CTA gdesc[UR14], gdesc[UR16], tmem[UR11], tmem[UR36], idesc[UR37], UPT ;  /* 0x00ff24100e0075ea */ /* 0x0005e2000ba0030b */
[----:B------:R2:W-:Y:S01]  /*3d60*/  UTCQMMA.2CTA gdesc[UR8], gdesc[UR12], tmem[UR11], tmem[UR34], idesc[UR35], UPT ;  /* 0x00ff220c080075ea */ /* 0x0005e2000ba0030b */
[----:B------:R2:W-:Y:S01]  /*3d70*/  UTCBAR.2CTA.MULTICAST [UR25], URZ, UR28 ;  /* 0x000000ff190073e9 */ /* 0x0005e2000820081c */
[----:B------:R-:W-:Y:S01]  /*3d80*/  UMOV UR10, UR23 ;  /* 0x00000017000a7c82 */ /* 0x000fe20008000000 */
[----:B------:R-:W-:Y:S05]  /*3d90*/  BRA.U UP0, `(.L_x_74) ;  /* 0xfffffffd00507547 */ /* 0x000fea000b83ffff */
.L_x_71:
[----:B--2---:R-:W-:Y:S01]  /*3da0*/  UIADD3 UR4, UPT, UPT, UR31, 0xc0, URZ ;  /* 0x000000c01f047890 */ /* 0x004fe2000fffe0ff */
[----:B------:R-:W-:-:S08]  /*3db0*/  UMOV UR22, UR27 ;  /* 0x0000001b00167c82 */ /* 0x000fd00008000000 */
[----:B------:R2:W-:Y:S01]  /*3dc0*/  UTCBAR.2CTA.MULTICAST [UR4], URZ, UR42 ;  /* 0x000000ff040073e9 */ /* 0x0005e2000820082a */
[----:B------:R-:W-:Y:S02]  /*3dd0*/  NOP ;  /* 0x0000000000007918 */ /* 0x000fe40000000000 */
.L_x_69:
[----:B--2---:R-:W-:Y:S01]  /*3de0*/  UIADD3 UR4, UPT, UPT, UR32, 0x1, URZ ;  /* 0x0000000120047890 */ /* 0x004fe2000fffe0ff */
[----:B------:R-:W-:-:S03]  /*3df0*/  ISETP.NE.AND P0, PT, R8, 0x2, PT ;  /* 0x000000020800780c */ /* 0x000fc60003f05270 */
[----:B------:R-:W-:Y:S01]  /*3e00*/  UISETP.NE.AND UP0, UPT, UR4, 0x2, UPT ;  /* 0x000000020400788c */ /* 0x000fe2000bf05270 */
[----:B-1----:R-:W-:Y:S02]  /*3e10*/  SEL R0, RZ, 0x1, P0 ;  /* 0x00000001ff007807 */ /* 0x002fe40000000000 */
[----:B------:R-:W-:Y:S01]  /*3e20*/  SEL R8, R8, RZ, P0 ;  /* 0x000000ff08087207 */ /* 0x000fe20000000000 */
[----:B------:R-:W-:Y:S01]  /*3e30*/  USEL UR5, URZ, 0x1, UP0 ;  /* 0x00000001ff057887 */ /* 0x000fe20008000000 */
[----:B------:R-:W-:Y:S01]  /*3e40*/  LOP3.LUT R3, R3, R0, RZ, 0x3c, !PT ;  /* 0x0000000003037212 */ /* 0x000fe200078e3cff */
[----:B------:R-:W-:-:S04]  /*3e50*/  USEL UR32, UR4, URZ, UP0 ;  /* 0x000000ff04207287 */ /* 0x000fc80008000000 */
[----:B------:R-:W-:Y:S01]  /*3e60*/  LOP3.LUT R9, R9, UR5, RZ, 0x3c, !PT ;  /* 0x0000000509097c12 */ /* 0x000fe2000f8e3cff */
[----:B------:R-:W-:Y:S07]  /*3e70*/  @P1 BRA `(.L_x_75) ;  /* 0xfffffff800881947 */ /* 0x000fee000383ffff */
[----:B------:R-:W1:Y:S01]  /*3e80*/  S2UR UR8, SR_CgaCtaId ;  /* 0x00000000000879c3 */ /* 0x000e620000008800 */
[----:B------:R-:W-:Y:S01]  /*3e90*/  ELECT P0, URZ, PT ;  /* 0x0000000000ff782f */ /* 0x000fe20003800000 */
[----:B------:R-:W-:Y:S01]  /*3ea0*/  HFMA2 R0, -RZ, RZ, 0, 5.9604644775390625e-08 ;  /* 0x00000001ff007431 */ /* 0x000fe200000001ff */
[----:B------:R-:W-:-:S05]  /*3eb0*/  UMOV UR4, 0x40 ;  /* 0x0000004000047882 */ /* 0x000fca0000000000 */
[----:B------:R-:W-:Y:S01]  /*3ec0*/  UVIRTCOUNT.DEALLOC.SMPOOL 0x80 ;  /* 0x000000800000784c */ /* 0x000fe20000000000 */
[----:B------:R-:W-:Y:S02]  /*3ed0*/  UISETP.NE.AND UP0, UPT, UR47, URZ, UPT ;  /* 0x000000ff2f00728c */ /* 0x000fe4000bf05270 */
[----:B-1----:R-:W-:-:S09]  /*3ee0*/  ULEA UR8, UR8, UR4, 0x18 ;  /* 0x0000000408087291 */ /* 0x002fd2000f8ec0ff */
[----:B------:R1:W-:Y:S01]  /*3ef0*/  @P0 STS.U8 [UR8+0x1c], R0 ;  /* 0x00001c00ff000988 */ /* 0x0003e20008000008 */
[----:B------:R-:W-:Y:S05]  /*3f00*/  BRA.U UP0, `(.L_x_76) ;  /* 0x0000000100587547 */ /* 0x000fea000b800000 */
[----:B------:R-:W-:Y:S01]  /*3f10*/  UIADD3 UR5, UPT, UPT, UR26, 0xd0, URZ ;  /* 0x000000d01a057890 */ /* 0x000fe2000fffe0ff */
[----:B------:R-:W-:-:S03]  /*3f20*/  SHF.L.U32 R3, R9, 0x1f, RZ ;  /* 0x0000001f09037819 */ /* 0x000fc600000006ff */
[----:B------:R-:W-:-:S09]  /*3f30*/  ULEA UR4, UR32, UR5, 0x3 ;  /* 0x0000000520047291 */ /* 0x000fd2000f8e18ff */
[----:B------:R-:W2:Y:S02]  /*3f40*/  SYNCS.PHASECHK.TRANS64.TRYWAIT P0, [UR4], R3 ;  /* 0x00000003ff0075a7 */ /* 0x000ea40008001104 */
[----:B--2---:R-:W-:Y:S05]  /*3f50*/  @!P0 BRA `(.L_x_77) ;  /* 0x0000008400408947 */ /* 0x004fea0003800000 */
.L_x_170:
[----:B------:R-:W-:-:S04]  /*3f60*/  UIADD3 UR4, UPT, UPT, UR32, 0x1, URZ ;  /* 0x0000000120047890 */ /* 0x000fc8000fffe0ff */
[----:B------:R-:W-:-:S04]  /*3f70*/  UISETP.NE.AND UP1, UPT, UR4, 0x2, UPT ;  /* 0x000000020400788c */ /* 0x000fc8000bf25270 */
[----:B------:R-:W-:Y:S02]  /*3f80*/  USEL UR6, URZ, 0x1, UP1 ;  /* 0x00000001ff067887 */ /* 0x000fe40008800000 */
[----:B------:R-:W-:-:S04]  /*3f90*/  USEL UR4, UR4, URZ, UP1 ;  /* 0x000000ff04047287 */ /* 0x000fc80008800000 */
[----:B------:R-:W-:Y:S01]  /*3fa0*/  ULEA UR4, UR4, UR5, 0x3 ;  /* 0x0000000504047291 */ /* 0x000fe2000f8e18ff */
[----:B-1----:R-:W-:-:S04]  /*3fb0*/  LOP3.LUT R3, R9, UR6, RZ, 0x3c, !PT ;  /* 0x0000000609037c12 */ /* 0x002fc8000f8e3cff */
[----:B------:R-:W-:Y:S01]  /*3fc0*/  SHF.L.U32 R3, R3, 0x1f, RZ ;  /* 0x0000001f03037819 */ /* 0x000fe200000006ff */
[----:B------:R-:W-:-:S04]  /*3fd0*/  IMAD.U32 R0, RZ, RZ, UR4 ;  /* 0x00000004ff007e24 */ /* 0x000fc8000f8e00ff */
[----:B------:R1:W2:Y:S03]  /*3fe0*/  SYNCS.PHASECHK.TRANS64.TRYWAIT P0, [R0+URZ], R3 ;  /* 0x00000003000075a7 */ /* 0x0002a600080011ff */
[----:B--2---:R-:W-:Y:S05]  /*3ff0*/  @!P0 NANOSLEEP.SYNCS 0x989680 ;  /* 0x009896800000895d */ /* 0x004fea0003900000 */
[----:B------:R-:W2:Y:S02]  /*4000*/  @!P0 SYNCS.PHASECHK.TRANS64 P0, [R0+URZ], R3 ;  /* 0x00000003000085a7 */ /* 0x000ea400080010ff */
[----:B--2---:R-:W-:Y:S05]  /*4010*/  @P0 BRA `(.L_x_78) ;  /* 0x0000000000200947 */ /* 0x004fea0003800000 */
.L_x_79:
[----:B--2---:R2:W4:Y:S02]  /*4020*/  SYNCS.PHASECHK.TRANS64.TRYWAIT P0, [R0+URZ], R3 ;  /* 0x00000003000075a7 */ /* 0x00452400080011ff */
[----:B----4-:R-:W-:Y:S05]  /*4030*/  @!P0 NANOSLEEP.SYNCS 0x989680 ;  /* 0x009896800000895d */ /* 0x010fea0003900000 */
[----:B------:R-:W4:Y:S02]  /*4040*/  @!P0 SYNCS.PHASECHK.TRANS64 P0, [R0+URZ], R3 ;  /* 0x00000003000085a7 */ /* 0x000f2400080010ff */
[----:B----4-:R-:W-:Y:S05]  /*4050*/  @!P0 BRA `(.L_x_79) ;  /* 0xfffffffc00f08947 */ /* 0x010fea000383ffff */
[----:B------:R-:W-:Y:S05]  /*4060*/  BRA `(.L_x_78) ;  /* 0x00000000000c7947 */ /* 0x000fea0003800000 */
.L_x_76:
[----:B------:R-:W-:-:S04]  /*4070*/  UIADD3 UR4, UPT, UPT, UR26, 0x100, URZ ;  /* 0x000001001a047890 */ /* 0x000fc8000fffe0ff */
[----:B------:R-:W-:-:S09]  /*4080*/  UPRMT UR4, UR48, 0x654, UR4 ;  /* 0x0000065430047896 */ /* 0x000fd20008000004 */
[----:B------:R-:W-:Y:S03]  /*4090*/  SYNCS.ARRIVE.TRANS64.RED.A1T0 RZ, [UR4], RZ ;  /* 0x000000ffffff79a7 */ /* 0x000fe60008100404 */
.L_x_78:
[----:B-12---:R-:W-:Y:S01]  /*40a0*/  SHF.L.U32 R3, RZ, 0x1f, RZ ;  /* 0x0000001fff037819 */ /* 0x006fe200000006ff */
[----:B------:R-:W-:Y:S01]  /*40b0*/  UIADD3 UR4, UPT, UPT, UR26, 0x100, URZ ;  /* 0x000001001a047890 */ /* 0x000fe2000fffe0ff */
[----:B------:R-:W-:Y:S02]  /*40c0*/  PLOP3.LUT P0, PT, PT, PT, UP0, 0x80, 0x8 ;  /* 0x000000000008781c */ /* 0x000fe40003f0f008 */
[----:B------:R-:W1:Y:S02]  /*40d0*/  SYNCS.PHASECHK.TRANS64.TRYWAIT P1, [UR26+0x100], R3 ;  /* 0x00010003ff0075a7 */ /* 0x000e64000802111a */
[----:B-1----:R-:W-:Y:S09]  /*40e0*/  @!P1 BRA `(.L_x_80) ;  /* 0x0000008000f49947 */ /* 0x002ff20003800000 */
.L_x_172:
[----:B------:R-:W-:Y:S01]  /*40f0*/  @!UP0 UPRMT UR4, UR48, 0x654, UR4 ;  /* 0x0000065430048896 */ /* 0x000fe20008000004 */
[----:B------:R-:W-:Y:S01]  /*4100*/  UMOV UR5, 0xffff ;  /* 0x0000ffff00057882 */ /* 0x000fe20000000000 */
[----:B------:R-:W-:-:S07]  /*4110*/  UMOV UR6, 0x1 ;  /* 0x0000000100067882 */ /* 0x000fce0000000000 */
[----:B------:R-:W-:Y:S01]  /*4120*/  @!P0 SYNCS.ARRIVE.TRANS64.RED.A1T0 RZ, [UR4], RZ ;  /* 0x000000ffffff89a7 */ /* 0x000fe20008100404 */
[----:B------:R-:W-:Y:S01]  /*4130*/  NOP ;  /* 0x0000000000007918 */ /* 0x000fe20000000000 */
[----:B-1----:R-:W1:Y:S01]  /*4140*/  LDS R0, [UR8+0x14] ;  /* 0x00001408ff007984 */ /* 0x002e620008000800 */
[----:B------:R-:W-:-:S04]  /*4150*/  ULOP3.LUT UR4, UR44, 0xffff, URZ, 0xc0, !UPT ;  /* 0x0000ffff2c047892 */ /* 0x000fc8000f8ec0ff */
[----:B------:R-:W-:-:S04]  /*4160*/  USHF.R.U32.HI UR4, URZ, 0x5, UR4 ;  /* 0x00000005ff047899 */ /* 0x000fc80008011604 */
[----:B------:R-:W-:Y:S02]  /*4170*/  USHF.L.U32 UR5, UR5, UR4, URZ ;  /* 0x0000000405057299 */ /* 0x000fe400080006ff */
[----:B------:R-:W-:-:S04]  /*4180*/  USHF.L.U32 UR4, UR6, UR4, URZ ;  /* 0x0000000406047299 */ /* 0x000fc800080006ff */
[----:B-1----:R-:W-:-:S04]  /*4190*/  LOP3.LUT R0, R0, UR5, RZ, 0xc0, !PT ;  /* 0x0000000500007c12 */ /* 0x002fc8000f8ec0ff */
[----:B------:R-:W-:-:S13]  /*41a0*/  ISETP.NE.AND P0, PT, R0, UR5, PT ;  /* 0x0000000500007c0c */ /* 0x000fda000bf05270 */
[----:B------:R-:W-:Y:S05]  /*41b0*/  @P0 BRA `(.L_x_81) ;  /* 0x0000000000580947 */ /* 0x000fea0003800000 */
[----:B------:R-:W1:Y:S02]  /*41c0*/  LDS R0, [UR8+0x18] ;  /* 0x00001808ff007984 */ /* 0x000e640008000800 */
[----:B-1----:R-:W-:-:S04]  /*41d0*/  LOP3.LUT R0, R0, UR4, RZ, 0xc0, !PT ;  /* 0x0000000400007c12 */ /* 0x002fc8000f8ec0ff */
[----:B------:R-:W-:-:S13]  /*41e0*/  ISETP.NE.AND P0, PT, R0, UR4, PT ;  /* 0x0000000400007c0c */ /* 0x000fda000bf05270 */
[----:B------:R-:W-:Y:S05]  /*41f0*/  @P0 BRA `(.L_x_82) ;  /* 0x00000000003c0947 */ /* 0x000fea0003800000 */
[----:B------:R-:W1:Y:S01]  /*4200*/  S2R R2, SR_LANEID ;  /* 0x0000000000027919 */ /* 0x000e620000000000 */
[----:B------:R-:W-:Y:S01]  /*4210*/  ULOP3.LUT UR5, URZ, UR5, URZ, 0x33, !UPT ;  /* 0x00000005ff057292 */ /* 0x000fe2000f8e33ff */
[----:B------:R-:W-:Y:S01]  /*4220*/  LOP3.LUT R4, RZ, UR4, RZ, 0x33, !PT ;  /* 0x00000004ff047c12 */ /* 0x000fe2000f8e33ff */
[----:B------:R-:W-:Y:S02]  /*4230*/  VOTEU.ANY UR4, UPT, PT ;  /* 0x0000000000047886 */ /* 0x000fe400038e0100 */
[----:B------:R-:W-:Y:S01]  /*4240*/  UFLO.U32 UR4, UR4 ;  /* 0x00000004000472bd */ /* 0x000fe200080e0000 */
[----:B------:R-:W2:Y:S01]  /*4250*/  REDUX UR6, R4 ;  /* 0x00000000040673c4 */ /* 0x000ea20000000000 */
[----:B------:R-:W-:-:S06]  /*4260*/  IMAD.U32 R0, RZ, RZ, UR5 ;  /* 0x00000005ff007e24 */ /* 0x000fcc000f8e00ff */
[----:B------:R4:W-:Y:S01]  /*4270*/  UTCATOMSWS.AND URZ, UR5 ;  /* 0x0000000500ff79e3 */ /* 0x0009e20008000000 */
[----:B------:R-:W3:Y:S01]  /*4280*/  REDUX UR7, R0 ;  /* 0x00000000000773c4 */ /* 0x000ee20000000000 */
[----:B-1----:R-:W-:Y:S01]  /*4290*/  ISETP.EQ.U32.AND P0, PT, R2, UR4, PT ;  /* 0x0000000402007c0c */ /* 0x002fe2000bf02070 */
[----:B--2---:R-:W-:Y:S01]  /*42a0*/  IMAD.U32 R2, RZ, RZ, UR6 ;  /* 0x00000006ff027e24 */ /* 0x004fe2000f8e00ff */
[----:B---3--:R-:W-:-:S11]  /*42b0*/  MOV R3, UR7 ;  /* 0x0000000700037c02 */ /* 0x008fd60008000f00 */
[----:B------:R4:W-:Y:S04]  /*42c0*/  @P0 ATOMS.AND RZ, [UR8+0x14], R3 ;  /* 0x00001403ffff098c */ /* 0x0009e8000a800008 */
[----:B------:R4:W-:Y:S01]  /*42d0*/  @P0 ATOMS.AND RZ, [UR8+0x18], R2 ;  /* 0x00001802ffff098c */ /* 0x0009e2000a800008 */
[----:B------:R-:W-:Y:S05]  /*42e0*/  BRA `(.L_x_83) ;  /* 0x0000000000147947 */ /* 0x000fea0003800000 */
.L_x_82:
[----:B------:R-:W-:Y:S02]  /*42f0*/  MOV R2, 0x4310 ;  /* 0x0000431000027802 */ /* 0x000fe40000000f00 */
[----:B---3-5:R-:W-:Y:S05]  /*4300*/  CALL.REL.NOINC `($__internal_0_$__cuda_sm10x_tcgen05_guardrail_trap_col_being_dealloced_not_returned_by_alloc) ;  /* 0x0000008400d07944 */ /* 0x028fea0003c00000 */
[----:B------:R-:W-:Y:S05]  /*4310*/  BRA `(.L_x_83) ;  /* 0x0000000000087947 */ /* 0x000fea0003800000 */
.L_x_81:
[----:B------:R-:W-:Y:S02]  /*4320*/  MOV R2, 0x4340 ;  /* 0x0000434000027802 */ /* 0x000fe40000000f00 */
[----:B---3-5:R-:W-:Y:S05]  /*4330*/  CALL.REL.NOINC `($__internal_2_$__cuda_sm10x_tcgen05_guardrail_trap_unallocated_columns_being_dealloced) ;  /* 0x0000008400dc7944 */ /* 0x028fea0003c00000 */
.L_x_83:
[----:B------:R-:W-:Y:S01]  /*4340*/  NOP ;  /* 0x0000000000007918 */ /* 0x000fe20000000000 */
[----:B----4-:R-:W-:Y:S05]  /*4350*/  EXIT ;  /* 0x000000000000794d */ /* 0x010fea0003800000 */
.L_x_56:
[----:B------:R-:W-:-:S09]  /*4360*/  UISETP.NE.OR UP0, UPT, UR17, 0x3, !UP3 ;  /* 0x000000031100788c */ /* 0x000fd2000df05670 */
[----:B------:R-:W-:Y:S05]  /*4370*/  BRA.U UP0, `(.L_x_84) ;  /* 0x0000001100587547 */ /* 0x000fea000b800000 */
[----:B------:R-:W1:Y:S01]  /*4380*/  LDCU UR31, c[0x0][0x370] ;  /* 0x00006e00ff1f77ac */ /* 0x000e620008000800 */
[----:B------:R-:W2:Y:S01]  /*4390*/  LDC.64 R16, c[0x0][0x348] ;  /* 0x0000d200ff107b82 */ /* 0x000ea20000000a00 */
[----:B------:R-:W-:Y:S02]  /*43a0*/  HFMA2 R13, -RZ, RZ, 0, 0 ;  /* 0x00000000ff0d7431 */ /* 0x000fe400000001ff */
[----:B------:R-:W-:Y:S01]  /*43b0*/  IMAD.MOV.U32 R15, RZ, RZ, 0x1 ;  /* 0x00000001ff0f7424 */ /* 0x000fe200078e00ff */
[----:B------:R-:W1:Y:S01]  /*43c0*/  LDCU.128 UR48, c[0x0][0xb10] ;  /* 0x00016200ff3077ac */ /* 0x000e620008000c00 */
[----:B------:R-:W-:Y:S01]  /*43d0*/  IMAD.MOV.U32 R14, RZ, RZ, RZ ;  /* 0x000000ffff0e7224 */ /* 0x000fe200078e00ff */
[----:B------:R-:W-:Y:S01]  /*43e0*/  MOV R7, 0x2000 ;  /* 0x0000200000077802 */ /* 0x000fe20000000f00 */
[----:B------:R-:W3:Y:S01]  /*43f0*/  LDCU UR30, c[0x0][0x374] ;  /* 0x00006e80ff1e77ac */ /* 0x000ee20008000800 */
[----:B------:R-:W4:Y:S01]  /*4400*/  LDC.64 R2, c[0x0][0x888] ;  /* 0x00022200ff027b82 */ /* 0x000f220000000a00 */
[----:B------:R-:W3:Y:S01]  /*4410*/  LDCU UR15, c[0x0][0xb0c] ;  /* 0x00016180ff0f77ac */ /* 0x000ee20008000800 */
[----:B------:R-:W2:Y:S06]  /*4420*/  LDCU UR40, c[0x0][0xb20] ;  /* 0x00016400ff2877ac */ /* 0x000eac0008000800 */
[----:B------:R-:W4:Y:S01]  /*4430*/  LDC.64 R4, c[0x0][0x890] ;  /* 0x00022400ff047b82 */ /* 0x000f220000000a00 */
[----:B------:R-:W2:Y:S01]  /*4440*/  LDCU UR4, c[0x0][0xb30] ;  /* 0x00016600ff0477ac */ /* 0x000ea20008000800 */
[----:B------:R-:W-:Y:S01]  /*4450*/  UMOV UR21, 0x400 ;  /* 0x0000040000157882 */ /* 0x000fe20000000000 */
[----:B-1----:R-:W-:-:S02]  /*4460*/  UIMAD.WIDE.U32 UR6, UR31, UR48, URZ ;  /* 0x000000301f0672a5 */ /* 0x002fc4000f8e00ff */
[----:B---3--:R-:W-:Y:S02]  /*4470*/  UIMAD.WIDE.U32 UR8, UR30, UR51, URZ ;  /* 0x000000331e0872a5 */ /* 0x008fe4000f8e00ff */
[----:B------:R-:W-:Y:S02]  /*4480*/  ULEA UR21, UR45, UR21, 0x18 ;  /* 0x000000152d157291 */ /* 0x000fe4000f8ec0ff */
[----:B------:R-:W-:Y:S02]  /*4490*/  UPLOP3.LUT UP3, UPT, UPT, UPT, UPT, 0x40, 0x4 ;  /* 0x000000000004789c */ /* 0x000fe40003f6e870 */
[----:B------:R-:W-:Y:S01]  /*44a0*/  UIADD3 UR37, UPT, UPT, UR21, 0x68, URZ ;  /* 0x0000006815257890 */ /* 0x000fe2000fffe0ff */
[----:B------:R-:W-:Y:S01]  /*44b0*/  UMOV UR6, UR7 ;  /* 0x0000000700067c82 */ /* 0x000fe20008000000 */
[----:B------:R-:W-:Y:S01]  /*44c0*/  UMOV UR38, UR9 ;  /* 0x0000000900267c82 */ /* 0x000fe20008000000 */
[----:B------:R-:W-:Y:S02]  /*44d0*/  UISETP.GE.AND UP0, UPT, UR42, 0x1, UPT ;  /* 0x000000012a00788c */ /* 0x000fe4000bf06270 */
[----:B------:R-:W-:Y:S01]  /*44e0*/  UISETP.NE.AND UP4, UPT, UR42, 0x1, UPT ;  /* 0x000000012a00788c */ /* 0x000fe2000bf85270 */
[----:B------:R-:W1:Y:S01]  /*44f0*/  LDCU.64 UR22, c[0x0][0xb28] ;  /* 0x00016500ff1677ac */ /* 0x000e620008000a00 */
[----:B------:R-:W-:-:S02]  /*4500*/  UISETP.NE.AND UP6, UPT, UR15, 0x1, UPT ;  /* 0x000000010f00788c */ /* 0x000fc4000bfc5270 */
[----:B------:R-:W-:Y:S02]  /*4510*/  UISETP.NE.AND UP5, UPT, UR50, 0x1, UPT ;  /* 0x000000013200788c */ /* 0x000fe4000bfa5270 */
[----:B------:R-:W-:Y:S02]  /*4520*/  UIADD3 UR33, UPT, UPT, UR21, 0x50, URZ ;  /* 0x0000005015217890 */ /* 0x000fe4000fffe0ff */
[----:B------:R-:W-:Y:S02]  /*4530*/  UIADD3 UR25, UPT, UPT, UR21, 0x58, URZ ;  /* 0x0000005815197890 */ /* 0x000fe4000fffe0ff */
[----:B------:R-:W-:Y:S02]  /*4540*/  UIADD3 UR17, UPT, UPT, UR21, 0x60, URZ ;  /* 0x0000006015117890 */ /* 0x000fe4000fffe0ff */
[----:B------:R-:W-:Y:S02]  /*4550*/  UPRMT UR37, UR45, 0x654, UR37 ;  /* 0x000006542d257896 */ /* 0x000fe40008000025 */
[----:B------:R-:W-:-:S02]  /*4560*/  USHF.R.U32.HI UR39, URZ, UR49, UR6 ;  /* 0x00000031ff277299 */ /* 0x000fc40008011606 */
[----:B--2---:R-:W-:Y:S02]  /*4570*/  USHF.R.U32.HI UR38, URZ, UR40, UR38 ;  /* 0x00000028ff267299 */ /* 0x004fe40008011626 */
[----:B------:R-:W-:-:S11]  /*4580*/  UISETP.NE.AND UP2, UPT, UR4, 0x1, UPT ;  /* 0x000000010400788c */ /* 0x000fd6000bf45270 */
.L_x_95:
[C---:B------:R-:W-:Y:S02]  /*4590*/  LEA R12, R14.reuse, UR21, 0x3 ;  /* 0x000000150e0c7c11 */ /* 0x040fe4000f8e18ff */
[----:B------:R-:W-:Y:S02]  /*45a0*/  SHF.L.U32 R9, R13, 0x1f, RZ ;  /* 0x0000001f0d097819 */ /* 0x000fe400000006ff */
[----:B------:R-:W-:Y:S02]  /*45b0*/  LEA R10, R14, UR21, 0x4 ;  /* 0x000000150e0a7c11 */ /* 0x000fe4000f8e20ff */
[----:B--2---:R-:W2:Y:S02]  /*45c0*/  SYNCS.PHASECHK.TRANS64.TRYWAIT P0, [R12+URZ+0xa0], R9 ;  /* 0x0000a0090c0075a7 */ /* 0x004ea400080011ff */
[----:B--2---:R-:W-:Y:S05]  /*45d0*/  @!P0 BRA `(.L_x_85) ;  /* 0x0000007c00d08947 */ /* 0x004fea0003800000 */
.L_x_173:
[----:B--2---:R-:W2:Y:S01]  /*45e0*/  LDS.128 R8, [R10+0x110] ;  /* 0x000110000a087984 */ /* 0x004ea20000000c00 */
[----:B------:R-:W-:Y:S01]  /*45f0*/  UISETP.GE.AND UP0, UPT, UR42, 0x1, UPT ;  /* 0x000000012a00788c */ /* 0x000fe2000bf06270 */
[----:B------:R-:W-:Y:S01]  /*4600*/  @!PT LDS RZ, [RZ] ;  /* 0x00000000fffff984 */ /* 0x000fe20000000800 */
[----:B------:R-:W-:Y:S01]  /*4610*/  @!PT LDS RZ, [RZ] ;  /* 0x00000000fffff984 */ /* 0x000fe20000000800 */
[----:B------:R-:W-:Y:S01]  /*4620*/  @!PT LDS RZ, [RZ] ;  /* 0x00000000fffff984 */ /* 0x000fe20000000800 */
[----:B------:R-:W-:Y:S01]  /*4630*/  @!PT LDS RZ, [RZ] ;  /* 0x00000000fffff984 */ /* 0x000fe20000000800 */
[----:B------:R3:W-:Y:S06]  /*4640*/  MEMBAR.ALL.CTA ;  /* 0x0000000000007992 */ /* 0x0007ec0000008000 */
[----:B---3--:R-:W3:Y:S01]  /*4650*/  FENCE.VIEW.ASYNC.S ;  /* 0x00000000000073c6 */ /* 0x008ee20000000000 */
[----:B--2---:R-:W-:Y:S11]  /*4660*/  LOP3.LUT P0, RZ, R10, 0x1, RZ, 0xc0, !PT ;  /* 0x000000010aff7812 */ /* 0x004ff6000780c0ff */
[----:B------:R-:W-:Y:S02]  /*4670*/  @!UPT UIADD3 URZ, UPT, UPT, URZ, URZ, URZ ;  /* 0x000000fffffff290 */ /* 0x000fe4000fffe0ff */
[----:B---3--:R-:W-:Y:S01]  /*4680*/  VOTEU.ANY UP1, P0 ;  /* 0x0000000000ff7886 */ /* 0x008fe20000020100 */
[----:B------:R-:W-:Y:S11]  /*4690*/  PLOP3.LUT P0, PT, PT, PT, UP1, 0x80, 0x8 ;  /* 0x000000000008781c */ /* 0x000ff60003f0f018 */
[----:B------:R-:W-:Y:S02]  /*46a0*/  @!UPT UIADD3 URZ, UPT, UPT, URZ, URZ, URZ ;  /* 0x000000fffffff290 */ /* 0x000fe4000fffe0ff */
[----:B------:R-:W-:Y:S02]  /*46b0*/  @P0 SHF.R.U32.HI R0, RZ, 0x10, R9 ;  /* 0x00000010ff000819 */ /* 0x000fe40000011609 */
[----:B------:R-:W-:Y:S02]  /*46c0*/  @P0 MOV R6, R8 ;  /* 0x0000000800060202 */ /* 0x000fe40000000f00 */
[----:B------:R-:W-:Y:S01]  /*46d0*/  @P0 R2UR UR4, R0 ;  /* 0x00000000000402ca */ /* 0x000fe200000e0000 */
[----:B------:R-:W-:Y:S01]  /*46e0*/  VIADD R0, R12, 0xb0 ;  /* 0x000000b00c007836 */ /* 0x000fe20000000000 */
[----:B------:R-:W-:Y:S02]  /*46f0*/  @P0 LOP3.LUT R8, R9, 0xffff, RZ, 0xc0, !PT ;  /* 0x0000ffff09080812 */ /* 0x000fe400078ec0ff */
[----:B------:R-:W-:Y:S02]  /*4700*/  @P0 R2UR UR6, R6 ;  /* 0x00000000060602ca */ /* 0x000fe400000e0000 */
[----:B------:R-:W-:Y:S02]  /*4710*/  PRMT R0, RZ, 0x654, R0 ;  /* 0x00000654ff007816 */ /* 0x000fe40000000000 */
[----:B------:R-:W-:Y:S02]  /*4720*/  @P0 R2UR UR5, R8 ;  /* 0x00000000080502ca */ /* 0x000fe400000e0000 */
[----:B------:R2:W-:Y:S03]  /*4730*/  SYNCS.ARRIVE.TRANS64.RED.A1T0 RZ, [R0+URZ], RZ ;  /* 0x000000ff00ff79a7 */ /* 0x0005e600081004ff */
[----:B------:R-:W-:Y:S04]  /*4740*/  @UP1 UMOV UR29, UR4 ;  /* 0x00000004001d1c82 */ /* 0x000fe80008000000 */
[----:B------:R-:W-:Y:S04]  /*4750*/  @UP1 UMOV UR14, UR6 ;  /* 0x00000006000e1c82 */ /* 0x000fe80008000000 */
[----:B------:R-:W-:Y:S01]  /*4760*/  @UP1 UMOV UR13, UR5 ;  /* 0x00000005000d1c82 */ /* 0x000fe20008000000 */
[----:B------:R-:W-:Y:S05]  /*4770*/  BRA.U !UP0, `(.L_x_86) ;  /* 0x0000000108a47547 */ /* 0x000fea000b800000 */
[----:B------:R-:W-:Y:S02]  /*4780*/  UIMAD.WIDE.U32 UR18, UR13, UR51, URZ ;  /* 0x000000330d1272a5 */ /* 0x000fe4000f8e00ff */
[----:B------:R-:W-:Y:S02]  /*4790*/  UIMAD.WIDE.U32 UR26, UR14, UR48, URZ ;  /* 0x000000300e1a72a5 */ /* 0x000fe4000f8e00ff */
[----:B------:R-:W-:Y:S02]  /*47a0*/  USEL UR4, UR30, UR38, !UP5 ;  /* 0x000000261e047287 */ /* 0x000fe4000e800000 */
[----:B------:R-:W-:Y:S02]  /*47b0*/  USEL UR7, UR31, UR39, !UP6 ;  /* 0x000000271f077287 */ /* 0x000fe4000f000000 */
[----:B-1----:R-:W-:Y:S02]  /*47c0*/  UIMAD.WIDE.U32 UR8, UR4, UR22, URZ ;  /* 0x00000016040872a5 */ /* 0x002fe4000f8e00ff */
[----:B------:R-:W-:Y:S01]  /*47d0*/  UIMAD.WIDE.U32 UR10, UR7, UR22, URZ ;  /* 0x00000016070a72a5 */ /* 0x000fe2000f8e00ff */
[----:B------:R-:W-:Y:S02]  /*47e0*/  UMOV UR5, UR19 ;  /* 0x0000001300057c82 */ /* 0x000fe40008000000 */
[----:B------:R-:W-:Y:S03]  /*47f0*/  USHF.R.U32.HI UR6, URZ, UR40, UR5 ;  /* 0x00000028ff067299 */ /* 0x000fe60008011605 */
[----:B------:R-:W-:Y:S01]  /*4800*/  UMOV UR5, UR27 ;  /* 0x0000001b00057c82 */ /* 0x000fe20008000000 */
[----:B------:R-:W-:Y:S02]  /*4810*/  USEL UR6, UR13, UR6, !UP5 ;  /* 0x000000060d067287 */ /* 0x000fe4000e800000 */
[----:B------:R-:W-:Y:S03]  /*4820*/  USHF.R.U32.HI UR12, URZ, UR49, UR5 ;  /* 0x00000031ff0c7299 */ /* 0x000fe60008011605 */
[----:B------:R-:W-:Y:S02]  /*4830*/  UMOV UR5, UR9 ;  /* 0x0000000900057c82 */ /* 0x000fe40008000000 */
[----:B------:R-:W-:Y:S03]  /*4840*/  @UP4 USHF.R.U32.HI UR4, URZ, UR23, UR5 ;  /* 0x00000017ff044299 */ /* 0x000fe60008011605 */
[----:B------:R-:W-:Y:S01]  /*4850*/  UMOV UR5, UR11 ;  /* 0x0000000b00057c82 */ /* 0x000fe20008000000 */
[----:B------:R-:W-:Y:S02]  /*4860*/  UIMAD UR4, UR42, UR4, URZ ;  /* 0x000000042a0472a4 */ /* 0x000fe4000f8e02ff */
[----:B------:R-:W-:Y:S02]  /*4870*/  @UP4 USHF.R.U32.HI UR7, URZ, UR23, UR5 ;  /* 0x00000017ff074299 */ /* 0x000fe40008011605 */
[----:B------:R-:W-:Y:S02]  /*4880*/  UIMAD.WIDE.U32 UR10, UR6, UR22, URZ ;  /* 0x00000016060a72a5 */ /* 0x000fe4000f8e00ff */
[----:B------:R-:W-:Y:S02]  /*4890*/  USEL UR5, UR14, UR12, !UP6 ;  /* 0x0000000c0e057287 */ /* 0x000fe4000f000000 */
[----:B------:R-:W-:Y:S02]  /*48a0*/  UIMAD UR8, UR42, UR7, URZ ;  /* 0x000000072a0872a4 */ /* 0x000fe4000f8e02ff */
[----:B------:R-:W-:Y:S03]  /*48b0*/  UISETP.GE.AND UP0, UPT, UR6, UR4, UPT ;  /* 0x000000040600728c */ /* 0x000fe6000bf06270 */
[----:B------:R-:W-:Y:S01]  /*48c0*/  UMOV UR4, UR11 ;  /* 0x0000000b00047c82 */ /* 0x000fe20008000000 */
[----:B------:R-:W-:Y:S02]  /*48d0*/  UISETP.GE.OR UP0, UPT, UR5, UR8, UP0 ;  /* 0x000000080500728c */ /* 0x000fe40008706670 */
[----:B------:R-:W-:Y:S02]  /*48e0*/  USHF.R.U32.HI UR4, URZ, UR23, UR4 ;  /* 0x00000017ff047299 */ /* 0x000fe40008011604 */
[----:B------:R-:W-:Y:S02]  /*48f0*/  UIMAD.WIDE.U32 UR8, UR5, UR22, URZ ;  /* 0x00000016050872a5 */ /* 0x000fe4000f8e00ff */
[----:B------:R-:W-:Y:S04]  /*4900*/  USEL UR10, UR6, UR4, !UP4 ;  /* 0x00000004060a7287 */ /* 0x000fe8000e000000 */
[----:B------:R-:W-:Y:S01]  /*4910*/  UIADD3 UR11, UPT, UPT, -UR10, URZ, URZ ;  /* 0x000000ff0a0b7290 */ /* 0x000fe2000fffe1ff */
[----:B------:R-:W-:Y:S02]  /*4920*/  @!UP0 UMOV UR4, UR9 ;  /* 0x0000000900048c82 */ /* 0x000fe40008000000 */
[----:B------:R-:W-:Y:S02]  /*4930*/  @!UP0 USHF.R.U32.HI UR4, URZ, UR23, UR4 ;  /* 0x00000017ff048299 */ /* 0x000fe40008011604 */
[----:B------:R-:W-:Y:S02]  /*4940*/  UIMAD UR8, UR42, UR11, UR6 ;  /* 0x0000000b2a0872a4 */ /* 0x000fe4000f8e0206 */
[----:B------:R-:W-:Y:S04]  /*4950*/  @!UP0 USEL UR4, UR5, UR4, !UP4 ;  /* 0x0000000405048287 */ /* 0x000fe8000e000000 */
[----:B------:R-:W-:Y:S02]  /*4960*/  @!UP0 UIMAD UR8, UR7, UR8, UR4 ;  /* 0x00000008070882a4 */ /* 0x000fe4000f8e0204 */
[----:B------:R-:W-:Y:S02]  /*4970*/  @!UP0 UIADD3 UR9, UPT, UPT, UR10, -UR4, URZ ;  /* 0x800000040a098290 */ /* 0x000fe4000fffe0ff */
[----:B------:R-:W-:Y:S02]  /*4980*/  UIADD3 UR4, UPT, UPT, -UR5, URZ, URZ ;  /* 0x000000ff05047290 */ /* 0x000fe4000fffe1ff */
[----:B------:R-:W-:Y:S02]  /*4990*/  UIADD3 UR7, UPT, UPT, -UR6, URZ, URZ ;  /* 0x000000ff06077290 */ /* 0x000fe4000fffe1ff */
[----:B------:R-:W-:Y:S02]  /*49a0*/  @!UP0 UIMAD UR6, UR9, UR42, UR5 ;  /* 0x0000002a090682a4 */ /* 0x000fe4000f8e0205 */
[----:B------:R-:W-:Y:S02]  /*49b0*/  UIMAD UR14, UR15, UR4, UR14 ;  /* 0x000000040f0e72a4 */ /* 0x000fe4000f8e020e */
[----:B------:R-:W-:Y:S01]  /*49c0*/  UIMAD UR13, UR50, UR7, UR13 ;  /* 0x00000007320d72a4 */ /* 0x000fe2000f8e020d */
[----:B------:R-:W-:Y:S02]  /*49d0*/  @!UP0 UMOV UR5, UR8 ;  /* 0x0000000800058c82 */ /* 0x000fe40008000000 */
[----:B------:R-:W-:Y:S02]  /*49e0*/  UIMAD UR14, UR5, UR15, UR14 ;  /* 0x0000000f050e72a4 */ /* 0x000fe4000f8e020e */
[----:B------:R-:W-:Y:S11]  /*49f0*/  UIMAD UR13, UR6, UR50, UR13 ;  /* 0x00000032060d72a4 */ /* 0x000ff6000f8e020d */
[----:B------:R-:W-:Y:S01]  /*4a00*/  @!UPT UIADD3 URZ, UPT, UPT, URZ, URZ, URZ ;  /* 0x000000fffffff290 */ /* 0x000fe2000fffe0ff */
.L_x_86:
[----:B------:R-:W3:Y:S01]  /*4a10*/  @!UP2 LDCU.128 UR8, c[0x0][0xb10] ;  /* 0x00016200ff08a7ac */ /* 0x000ee20008000c00 */
[C---:B----4-:R-:W-:Y:S02]  /*4a20*/  ISETP.NE.U32.AND P1, PT, R4.reuse, RZ, PT ;  /* 0x000000ff0400720c */ /* 0x050fe40003f25070 */
[----:B------:R-:W-:Y:S02]  /*4a30*/  ISETP.NE.U32.AND P0, PT, R4, RZ, PT ;  /* 0x000000ff0400720c */ /* 0x000fe40003f05070 */
[C---:B------:R-:W-:Y:S02]  /*4a40*/  ISETP.NE.AND.EX P1, PT, R5.reuse, RZ, PT, P1 ;  /* 0x000000ff0500720c */ /* 0x040fe40003f25310 */
[----:B------:R-:W-:Y:S01]  /*4a50*/  ISETP.NE.AND.EX P0, PT, R5, RZ, PT, P0 ;  /* 0x000000ff0500720c */ /* 0x000fe20003f05300 */
[----:B------:R-:W4:Y:S01]  /*4a60*/  @!UP2 LDCU UR5, c[0x0][0xb0c] ;  /* 0x00016180ff05a7ac */ /* 0x000f220008000800 */
[----:B------:R-:W-:Y:S01]  /*4a70*/  SHF.L.U32 R9, R15, 0x1f, RZ ;  /* 0x0000001f0f097819 */ /* 0x000fe200000006ff */
[----:B------:R-:W-:Y:S02]  /*4a80*/  USHF.L.U32 UR35, UR16, 0x7, URZ ;  /* 0x0000000710237899 */ /* 0x000fe400080006ff */
[----:B------:R-:W-:Y:S02]  /*4a90*/  USHF.L.U32 UR34, UR20, 0x8, URZ ;  /* 0x0000000814227899 */ /* 0x000fe400080006ff */
[----:B---3--:R-:W-:Y:S07]  /*4aa0*/  UIMAD.WIDE.U32 UR6, UR14, UR8, URZ ;  /* 0x000000080e0672a5 */ /* 0x008fee000f8e00ff */
[----:B------:R-:W-:Y:S01]  /*4ab0*/  @!UP2 UMOV UR4, UR7 ;  /* 0x000000070004ac82 */ /* 0x000fe20008000000 */
[----:B----4-:R-:W-:Y:S02]  /*4ac0*/  @!UP2 UISETP.NE.AND UP0, UPT, UR5, 0x1, UPT ;  /* 0x000000010500a88c */ /* 0x010fe4000bf05270 */
[----:B------:R-:W-:Y:S02]  /*4ad0*/  @!UP2 USHF.R.U32.HI UR4, URZ, UR9, UR4 ;  /* 0x00000009ff04a299 */ /* 0x000fe40008011604 */
[----:B------:R-:W-:Y:S02]  /*4ae0*/  UIMAD.WIDE.U32 UR6, UR13, UR11, URZ ;  /* 0x0000000b0d0672a5 */ /* 0x000fe4000f8e00ff */
[----:B------:R-:W-:Y:S02]  /*4af0*/  @!UP2 USEL UR8, UR14, UR4, !UP0 ;  /* 0x000000040e08a287 */ /* 0x000fe4000c000000 */
[----:B------:R-:W-:Y:S03]  /*4b00*/  @!UP2 UISETP.NE.AND UP0, UPT, UR10, 0x1, UPT ;  /* 0x000000010a00a88c */ /* 0x000fe6000bf05270 */
[----:B------:R-:W-:Y:S02]  /*4b10*/  @!UP2 UMOV UR6, UR7 ;  /* 0x000000070006ac82 */ /* 0x000fe40008000000 */
[----:B------:R-:W3:Y:S02]  /*4b20*/  @!UP2 LDCU UR4, c[0x0][0xb20] ;  /* 0x00016400ff04a7ac */ /* 0x000ee40008000800 */
[----:B---3--:R-:W-:Y:S04]  /*4b30*/  @!UP2 USHF.R.U32.HI UR6, URZ, UR4, UR6 ;  /* 0x00000004ff06a299 */ /* 0x008fe80008011606 */
[----:B------:R-:W-:Y:S04]  /*4b40*/  @!UP2 USEL UR6, UR13, UR6, !UP0 ;  /* 0x000000060d06a287 */ /* 0x000fe8000c000000 */
[----:B------:R-:W-:Y:S02]  /*4b50*/  @!UP2 UIADD3 UR4, UPT, UPT, -UR8, UR6, URZ ;  /* 0x000000060804a290 */ /* 0x000fe4000fffe1ff */
[----:B------:R-:W-:Y:S02]  /*4b60*/  @!UP2 UIADD3 UR6, UPT, UPT, UR8, -UR6, URZ ;  /* 0x800000060806a290 */ /* 0x000fe4000fffe0ff */
[----:B------:R-:W-:Y:S02]  /*4b70*/  @!UP2 UIMAD UR14, UR4, UR5, UR14 ;  /* 0x00000005040ea2a4 */ /* 0x000fe4000f8e020e */
[----:B------:R-:W-:Y:S01]  /*4b80*/  @!UP2 UIMAD UR13, UR6, UR10, UR13 ;  /* 0x0000000a060da2a4 */ /* 0x000fe2000f8e020d */
[----:B------:R-:W-:Y:S11]  /*4b90*/  BRA.U UP3, `(.L_x_87) ;  /* 0x0000000103107547 */ /* 0x000ff6000b800000 */
[----:B--2---:R-:W-:Y:S04]  /*4ba0*/  MOV R0, UR41 ;  /* 0x0000002900007c02 */ /* 0x004fe80008000f00 */
[----:B------:R-:W-:Y:S04]  /*4bb0*/  SHF.L.U32 R11, R0, 0x1f, RZ ;  /* 0x0000001f000b7819 */ /* 0x000fe800000006ff */
[----:B------:R-:W2:Y:S02]  /*4bc0*/  SYNCS.PHASECHK.TRANS64.TRYWAIT P2, [UR21+0x98], R11 ;  /* 0x0000980bff0075a7 */ /* 0x000ea40008041115 */
[----:B--2---:R-:W-:Y:S05]  /*4bd0*/  @!P2 BRA `(.L_x_88) ;  /* 0x000000780064a947 */ /* 0x004fea0003800000 */
.L_x_87:
[----:B------:R-:W-:Y:S05]  /*4be0*/  @!P1 BRA `(.L_x_89) ;  /* 0x0000000000309947 */ /* 0x000fea0003800000 */
[----:B------:R-:W-:Y:S01]  /*4bf0*/  ISETP.NE.U32.AND P1, PT, R2, RZ, PT ;  /* 0x000000ff0200720c */ /* 0x000fe20003f25070 */
[----:B------:R-:W3:Y:S01]  /*4c00*/  LDCU.64 UR4, c[0x0][0x358] ;  /* 0x00006b00ff0477ac */ /* 0x000ee20008000a00 */
[----:B------:R-:W-:Y:S02]  /*4c10*/  IMAD.MOV.U32 R158, RZ, RZ, 0x1 ;  /* 0x00000001ff9e7424 */ /* 0x000fe400078e00ff */
[----:B------:R-:W-:Y:S11]  /*4c20*/  ISETP.NE.AND.EX P1, PT, R3, RZ, PT, P1 ;  /* 0x000000ff0300720c */ /* 0x000ff60003f25310 */
[----:B------:R-:W-:Y:S02]  /*4c30*/  @!UPT UIADD3 URZ, UPT, UPT, URZ, URZ, URZ ;  /* 0x000000fffffff290 */ /* 0x000fe4000fffe0ff */
[----:B--2---:R-:W2:Y:S01]  /*4c40*/  @P1 LDC.64 R10, c[0x0][0x888] ;  /* 0x00022200ff0a1b82 */ /* 0x004ea20000000a00 */
[----:B------:R-:W-:Y:S04]  /*4c50*/  @P1 IMAD R0, R4, UR36, RZ ;  /* 0x0000002404001c24 */ /* 0x000fe8000f8e02ff */
[----:B--2---:R-:W-:Y:S04]  /*4c60*/  @P1 IMAD.WIDE R10, R0, 0x4, R10 ;  /* 0x00000004000a1825 */ /* 0x004fe800078e020a */
[----:B------:R-:W-:Y:S01]  /*4c70*/  HFMA2 R0, -RZ, RZ, 0, 5.9604644775390625e-08 ;  /* 0x00000001ff007431 */ /* 0x000fe200000001ff */
[----:B---3-5:R3:W5:Y:S04]  /*4c80*/  @P1 LDG.E R73, desc[UR4][R10.64] ;  /* 0x000000040a491981 */ /* 0x028768000c1e1900 */
[----:B------:R-:W-:Y:S01]  /*4c90*/  @!P1 PRMT R158, R0, 0x7610, R158 ;  /* 0x00007610009e9816 */ /* 0x000fe2000000009e */
[----:B---3--:R-:W4:Y:S06]  /*4ca0*/  @!P1 LDC R73, c[0x0][0x880] ;  /* 0x00022000ff499b82 */ /* 0x008f2c0000000800 */
.L_x_89:
[----:B----45:R-:W-:Y:S01]  /*4cb0*/  @!P0 FSETP.EQ.AND P1, PT, R73, RZ, PT ;  /* 0x000000ff4900820b */ /* 0x030fe20003f22000 */
[----:B------:R-:W-:Y:S01]  /*4cc0*/  @!UPT UIADD3 URZ, UPT, UPT, URZ, URZ, URZ ;  /* 0x000000fffffff290 */ /* 0x000fe2000fffe0ff */
[----:B------:R-:W-:Y:S11]  /*4cd0*/  @!P0 BRA `(.L_x_90) ;  /* 0x0000000000188947 */ /* 0x000ff60003800000 */
[----:B------:R-:W-:Y:S02]  /*4ce0*/  LOP3.LUT P0, RZ, R158, 0xff, RZ, 0xc0, !PT ;  /* 0x000000ff9eff7812 */ /* 0x000fe4000780c0ff */
[----:B------:R-:W-:Y:S04]  /*4cf0*/  ISETP.NE.U32.AND P1, PT, R2, RZ, PT ;  /* 0x000000ff0200720c */ /* 0x000fe80003f25070 */
[----:B------:R-:W-:Y:S04]  /*4d00*/  ISETP.NE.AND.EX P1, PT, R3, RZ, PT, P1 ;  /* 0x000000ff0300720c */ /* 0x000fe80003f25310 */
[----:B------:R-:W-:Y:S03]  /*4d10*/  PLOP3.LUT P1, PT, P1, PT, PT, 0x8, 0x80 ;  /* 0x000000000080781c */ /* 0x000fe60000f2e170 */
[----:B------:R-:W-:Y:S11]  /*4d20*/  @P0 FSETP.EQ.AND P1, PT, R73, RZ, PT ;  /* 0x000000ff4900020b */ /* 0x000ff60003f22000 */
[----:B------:R-:W-:Y:S02]  /*4d30*/  @!UPT UIADD3 URZ, UPT, UPT, URZ, URZ, URZ ;  /* 0x000000fffffff290 */ /* 0x000fe4000fffe0ff */
.L_x_90:
[----:B------:R-:W3:Y:S01]  /*4d40*/  SYNCS.PHASECHK.TRANS64.TRYWAIT P2, [UR21+0x70], R9 ;  /* 0x00007009ff0075a7 */ /* 0x000ee20008041115 */
[----:B------:R-:W-:Y:S04]  /*4d50*/  ELECT P0, URZ, PT ;  /* 0x0000000000ff782f */ /* 0x000fe80003800000 */
[----:B------:R-:W-:Y:S11]  /*4d60*/  PLOP3.LUT P1, PT, P1, P0, PT, 0xf2, 0x2f ;  /* 0x00000000002f781c */ /* 0x000ff60000f21e72 */
[----:B------:R-:W-:Y:S02]  /*4d70*/  @!UPT UIADD3 URZ, UPT, UPT, URZ, URZ, URZ ;  /* 0x000000fffffff290 */ /* 0x000fe4000fffe0ff */
[----:B------:R-:W-:Y:S05]  /*4d80*/  @!P1 IADD3 R8, P0, PT, R16, 0x580, RZ ;  /* 0x0000058010089810 */ /* 0x000fea0007f1e0ff */
[----:B------:R-:W-:Y:S01]  /*4d90*/  @!P1 IMAD.X R6, RZ, RZ, R17, P0 ;  /* 0x000000ffff069224 */ /* 0x000fe200000e0611 */
[----:B---3--:R-:W-:Y:S07]  /*4da0*/  @!P2 BRA `(.L_x_91) ;  /* 0x000000780008a947 */ /* 0x008fee0003800000 */
.L_x_176:
[----:B------:R-:W-:Y:S01]  /*4db0*/  @!P1 R2UR UR5, R8 ;  /* 0x00000000080592ca */ /* 0x000fe200000e0000 */
[----:B------:R-:W-:Y:S01]  /*4dc0*/  VOTEU.ALL UP0, P1 ;  /* 0x0000000000ff7886 */ /* 0x000fe20000800000 */
[----:B------:R-:W-:Y:S01]  /*4dd0*/  @!P1 R2UR UR4, R6 ;  /* 0x00000000060492ca */ /* 0x000fe200000e0000 */
[----:B--2---:R-:W-:Y:S01]  /*4de0*/  @!P1 IMAD.MOV.U32 R0, RZ, RZ, 0x2000 ;  /* 0x00002000ff009424 */ /* 0x004fe200078e00ff */
[----:B------:R-:W-:Y:S01]  /*4df0*/  UMOV UR8, 0x0 ;  /* 0x0000000000087882 */ /* 0x000fe20000000000 */
[----:B------:R-:W-:Y:S01]  /*4e00*/  UMOV UR9, 0x10000000 ;  /* 0x1000000000097882 */ /* 0x000fe20000000000 */
[----:B------:R-:W-:Y:S01]  /*4e10*/  @!UP0 UIADD3 UR32, UPT, UPT, UR21, 0x200, URZ ;  /* 0x0000020015208890 */ /* 0x000fe2000fffe0ff */
[----:B------:R-:W-:Y:S01]  /*4e20*/  @!P1 IADD3 R8, P0, PT, R16, 0x580, RZ ;  /* 0x0000058010089810 */ /* 0x000fe20007f1e0ff */
[----:B------:R-:W-:Y:S01]  /*4e30*/  VOTEU.ALL UP0, P1 ;  /* 0x0000000000ff7886 */ /* 0x000fe20000800000 */
[----:B------:R-:W-:Y:S03]  /*4e40*/  UPRMT UR6, UR45, 0x654, UR33 ;  /* 0x000006542d067896 */ /* 0x000fe60008000021 */
[----:B------:R-:W-:Y:S02]  /*4e50*/  @!P1 IMAD.X R6, RZ, RZ, R17, P0 ;  /* 0x000000ffff069224 */ /* 0x000fe400000e0611 */
[----:B------:R-:W-:Y:S02]  /*4e60*/  IMAD.U32 R10, RZ, RZ, UR5 ;  /* 0x00000005ff0a7e24 */ /* 0x000fe4000f8e00ff */
[----:B------:R-:W-:Y:S03]  /*4e70*/  IMAD.U32 R11, RZ, RZ, UR4 ;  /* 0x00000004ff0b7e24 */ /* 0x000fe6000f8e00ff */
[----:B------:R-:W-:Y:S02]  /*4e80*/  @!P1 R2UR UR4, R10 ;  /* 0x000000000a0492ca */ /* 0x000fe400000e0000 */
[----:B------:R-:W-:Y:S11]  /*4e90*/  @!P1 R2UR UR5, R11 ;  /* 0x000000000b0592ca */ /* 0x000ff600000e0000 */
[----:B------:R-:W-:Y:S02]  /*4ea0*/  @!UPT UIADD3 URZ, UPT, UPT, URZ, URZ, URZ ;  /* 0x000000fffffff290 */ /* 0x000fe4000fffe0ff */
[----:B------:R2:W-:Y:S01]  /*4eb0*/  @!UP0 UTMALDG.3D [UR32], [UR4], desc[UR8] ;  /* 0x00000820040085b4 */ /* 0x0005e20008011000 */
[----:B------:R2:W-:Y:S01]  /*4ec0*/  @!P1 SYNCS.ARRIVE.TRANS64.RED.A0TR RZ, [UR21+0x50], R0 ;  /* 0x00005000ffff99a7 */ /* 0x0005e20008300415 */
[----:B------:R-:W-:Y:S01]  /*4ed0*/  SYNCS.ARRIVE.TRANS64.RED.A1T0 RZ, [UR6], RZ ;  /* 0x000000ffffff79a7 */ /* 0x000fe20008100406 */
[----:B------:R-:W3:Y:S02]  /*4ee0*/  SYNCS.PHASECHK.TRANS64.TRYWAIT P2, [UR21+0x78], R9 ;  /* 0x00007809ff0075a7 */ /* 0x000ee40008041115 */
[----:B--23--:R-:W-:Y:S05]  /*4ef0*/  @!P2 BRA `(.L_x_92) ;  /* 0x0000007400cca947 */ /* 0x00cfea0003800000 */
.L_x_178:
        /* <DEDUP_REMOVED lines=8> */
[----:B------:R-:W-:Y:S01]  /*4f80*/  @!UP0 UIADD3 UR24, UPT, UPT, UR21, 0x2200, URZ ;  /* 0x0000220015188890 */ /* 0x000fe2000fffe0ff */
[----:B------:R-:W-:Y:S01]  /*4f90*/  VOTEU.ALL UP0, P1 ;  /* 0x0000000000ff7886 */ /* 0x000fe20000800000 */
[----:B------:R-:W-:Y:S01]  /*4fa0*/  UMOV UR27, UR35 ;  /* 0x00000023001b7c82 */ /* 0x000fe20008000000 */
[----:B------:R-:W-:Y:S02]  /*4fb0*/  UMOV UR28, UR36 ;  /* 0x00000024001c7c82 */ /* 0x000fe40008000000 */
[----:B------:R-:W-:Y:S01]  /*4fc0*/  IMAD.U32 R10, RZ, RZ, UR5 ;  /* 0x00000005ff0a7e24 */ /* 0x000fe2000f8e00ff */
[----:B------:R-:W-:Y:S01]  /*4fd0*/  UPRMT UR6, UR45, 0x654, UR25 ;  /* 0x000006542d067896 */ /* 0x000fe20008000019 */
[----:B------:R-:W-:Y:S02]  /*4fe0*/  IMAD.U32 R11, RZ, RZ, UR4 ;  /* 0x00000004ff0b7e24 */ /* 0x000fe4000f8e00ff */
[----:B------:R-:W-:Y:S01]  /*4ff0*/  @!P1 IMAD.X R6, RZ, RZ, R17, P0 ;  /* 0x000000ffff069224 */ /* 0x000fe200000e0611 */
        /* <DEDUP_REMOVED lines=8> */
.L_x_180:
[----:B------:R-:W-:Y:S01]  /*5080*/  @!P1 R2UR UR5, R8 ;  /* 0x00000000080592ca */ /* 0x000fe200000e0000 */
[----:B------:R-:W-:Y:S01]  /*5090*/  VOTEU.ALL UP0, P1 ;  /* 0x0000000000ff7886 */ /* 0x000fe20000800000 */
[----:B------:R-:W-:Y:S01]  /*50a0*/  @!P1 R2UR UR4, R6 ;  /* 0x00000000060492ca */ /* 0x000fe200000e0000 */
[----:B--2---:R-:W-:Y:S01]  /*50b0*/  @!P1 IMAD.MOV.U32 R0, RZ, RZ, 0x2000 ;  /* 0x00002000ff009424 */ /* 0x004fe200078e00ff */
[----:B------:R-:W-:Y:S01]  /*50c0*/  UMOV UR8, 0x0 ;  /* 0x0000000000087882 */ /* 0x000fe20000000000 */
[----:B------:R-:W-:Y:S01]  /*50d0*/  UMOV UR9, 0x10000000 ;  /* 0x1000000000097882 */ /* 0x000fe20000000000 */
[----:B------:R-:W-:Y:S01]  /*50e0*/  @!UP0 UIADD3 UR18, UPT, UPT, UR34, 0x80, URZ ;  /* 0x0000008022128890 */ /* 0x000fe2000fffe0ff */
[----:B------:R-:W-:Y:S01]  /*50f0*/  VIADD R14, R14, 0x1 ;  /* 0x000000010e0e7836 */ /* 0x000fe20000000000 */
[----:B------:R-:W-:Y:S01]  /*5100*/  @!UP0 UIADD3 UR16, UPT, UPT, UR21, 0x4200, URZ ;  /* 0x0000420015108890 */ /* 0x000fe2000fffe0ff */
[----:B------:R-:W-:Y:S01]  /*5110*/  VOTEU.ALL UP0, P1 ;  /* 0x0000000000ff7886 */ /* 0x000fe20000800000 */
[----:B------:R-:W-:Y:S01]  /*5120*/  UMOV UR19, UR35 ;  /* 0x0000002300137c82 */ /* 0x000fe20008000000 */
[----:B------:R-:W-:Y:S02]  /*5130*/  UMOV UR20, UR36 ;  /* 0x0000002400147c82 */ /* 0x000fe40008000000 */
[----:B------:R-:W-:Y:S01]  /*5140*/  IMAD.U32 R10, RZ, RZ, UR5 ;  /* 0x00000005ff0a7e24 */ /* 0x000fe2000f8e00ff */
[----:B------:R-:W-:Y:S01]  /*5150*/  UPRMT UR6, UR45, 0x654, UR17 ;  /* 0x000006542d067896 */ /* 0x000fe20008000011 */
        /* <DEDUP_REMOVED lines=9> */
.L_x_182:
[----:B------:R-:W-:Y:S01]  /*51f0*/  @!P1 IADD3 R6, P0, PT, R16, 0x580, RZ ;  /* 0x0000058010069810 */ /* 0x000fe20007f1e0ff */
[----:B------:R-:W-:Y:S01]  /*5200*/  VOTEU.ALL UP0, P1 ;  /* 0x0000000000ff7886 */ /* 0x000fe20000800000 */
[----:B------:R-:W-:Y:S01]  /*5210*/  UMOV UR6, 0x0 ;  /* 0x0000000000067882 */ /* 0x000fe20000000000 */
[----:B------:R-:W-:Y:S01]  /*5220*/  UMOV UR7, 0x10000000 ;  /* 0x1000000000077882 */ /* 0x000fe20000000000 */
[----:B------:R-:W-:Y:S01]  /*5230*/  @!P1 R2UR UR5, R6 ;  /* 0x00000000060592ca */ /* 0x000fe200000e0000 */
[----:B--2---:R-:W-:Y:S01]  /*5240*/  @!P1 IMAD.X R0, RZ, RZ, R17, P0 ;  /* 0x000000ffff009224 */ /* 0x004fe200000e0611 */
[----:B------:R-:W-:Y:S01]  /*5250*/  @!UP0 UIADD3 UR10, UPT, UPT, UR34, 0xc0, URZ ;  /* 0x000000c0220a8890 */ /* 0x000fe2000fffe0ff */
[----:B------:R-:W-:Y:S01]  /*5260*/  R2UR UR18, R160 ;  /* 0x00000000a01272ca */ /* 0x000fe200000e0000 */
[----:B------:R-:W-:Y:S01]  /*5270*/  @!UP0 UIADD3 UR8, UPT, UPT, UR21, 0x6200, URZ ;  /* 0x0000620015088890 */ /* 0x000fe2000fffe0ff */
[----:B------:R-:W-:Y:S01]  /*5280*/  R2UR UR16, R161 ;  /* 0x00000000a11072ca */ /* 0x000fe200000e0000 */
[----:B------:R-:W-:Y:S01]  /*5290*/  @!UP0 UIADD3 UR9, UPT, UPT, UR21, 0x68, URZ ;  /* 0x0000006815098890 */ /* 0x000fe2000fffe0ff */
[----:B------:R-:W-:Y:S01]  /*52a0*/  @!P1 R2UR UR4, R0 ;  /* 0x00000000000492ca */ /* 0x000fe200000e0000 */
[----:B------:R-:W-:Y:S01]  /*52b0*/  VOTEU.ALL UP0, P1 ;  /* 0x0000000000ff7886 */ /* 0x000fe20000800000 */
[----:B------:R-:W-:Y:S01]  /*52c0*/  UMOV UR11, UR35 ;  /* 0x00000023000b7c82 */ /* 0x000fe20008000000 */
[----:B------:R-:W-:Y:S01]  /*52d0*/  UMOV UR12, UR36 ;  /* 0x00000024000c7c82 */ /* 0x000fe20008000000 */
[C---:B------:R-:W-:Y:S01]  /*52e0*/  ISETP.NE.AND P0, PT, R14.reuse, 0x2, PT ;  /* 0x000000020e00780c */ /* 0x040fe20003f05270 */
[----:B------:R-:W-:Y:S01]  /*52f0*/  UPLOP3.LUT UP3, UPT, UPT, UPT, UPT, 0x80, 0x8 ;  /* 0x000000000008789c */ /* 0x000fe20003f6f070 */
[----:B------:R-:W-:Y:S01]  /*5300*/  IMAD.U32 R8, RZ, RZ, UR5 ;  /* 0x00000005ff087e24 */ /* 0x000fe2000f8e00ff */
[----:B------:R-:W-:Y:S01]  /*5310*/  LOP3.LUT R15, R15, 0x1, RZ, 0x3c, !PT ;  /* 0x000000010f0f7812 */ /* 0x000fe200078e3cff */
[----:B------:R-:W-:Y:S01]  /*5320*/  UMOV UR36, UR29 ;  /* 0x0000001d00247c82 */ /* 0x000fe20008000000 */
[----:B------:R-:W-:Y:S01]  /*5330*/  SEL R0, RZ, 0x1, P0 ;  /* 0x00000001ff007807 */ /* 0x000fe20000000000 */
[----:B------:R-:W-:Y:S01]  /*5340*/  UIADD3 UR20, UPT, UPT, UR13, UR18, URZ ;  /* 0x000000120d147290 */ /* 0x000fe2000fffe0ff */
[----:B------:R-:W-:Y:S01]  /*5350*/  SEL R14, R14, RZ, P0 ;  /* 0x000000ff0e0e7207 */ /* 0x000fe20000000000 */
[----:B------:R-:W-:Y:S01]  /*5360*/  UIADD3 UR16, UPT, UPT, UR14, UR16, URZ ;  /* 0x000000100e107290 */ /* 0x000fe2000fffe0ff */
[----:B------:R-:W-:Y:S01]  /*5370*/  IMAD.U32 R9, RZ, RZ, UR4 ;  /* 0x00000004ff097e24 */ /* 0x000fe2000f8e00ff */
[----:B------:R-:W-:Y:S02]  /*5380*/  @!P1 R2UR UR4, R8 ;  /* 0x00000000080492ca */ /* 0x000fe400000e0000 */
[----:B------:R-:W-:Y:S02]  /*5390*/  LOP3.LUT R13, R13, R0, RZ, 0x3c, !PT ;  /* 0x000000000d0d7212 */ /* 0x000fe400078e3cff */
[----:B------:R-:W-:Y:S11]  /*53a0*/  @!P1 R2UR UR5, R9 ;  /* 0x00000000090592ca */ /* 0x000ff600000e0000 */
[----:B------:R-:W-:Y:S02]  /*53b0*/  @!UPT UIADD3 URZ, UPT, UPT, URZ, URZ, URZ ;  /* 0x000000fffffff290 */ /* 0x000fe4000fffe0ff */
[----:B------:R2:W-:Y:S01]  /*53c0*/  @!UP0 UTMALDG.3D [UR8], [UR4], desc[UR6] ;  /* 0x00000608040085b4 */ /* 0x0005e20008011000 */
[----:B------:R2:W-:Y:S01]  /*53d0*/  @!P1 SYNCS.ARRIVE.TRANS64.RED.A0TR RZ, [UR21+0x68], R7 ;  /* 0x00006807ffff99a7 */ /* 0x0005e20008300415 */
[----:B------:R-:W-:Y:S01]  /*53e0*/  SYNCS.ARRIVE.TRANS64.RED.A1T0 RZ, [UR37], RZ ;  /* 0x000000ffffff79a7 */ /* 0x000fe20008100425 */
[----:B------:R-:W-:Y:S05]  /*53f0*/  BRA.U UP1, `(.L_x_95) ;  /* 0xfffffff101647547 */ /* 0x000fea000b83ffff */
[----:B------:R-:W-:-:S04]  /*5400*/  SHF.L.U32 R3, R15, 0x1f, RZ ;  /* 0x0000001f0f037819 */ /* 0x000fc800000006ff */
[----:B------:R-:W3:Y:S02]  /*5410*/  SYNCS.PHASECHK.TRANS64.TRYWAIT P0, [UR21+0x70], R3 ;  /* 0x00007003ff0075a7 */ /* 0x000ee40008001115 */
[----:B---3--:R-:W-:Y:S05]  /*5420*/  @!P0 BRA `(.L_x_96) ;  /* 0x0000007000c88947 */ /* 0x008fea0003800000 */
.L_x_184:
[----:B------:R-:W4:Y:S02]  /*5430*/  SYNCS.PHASECHK.TRANS64.TRYWAIT P0, [UR21+0x78], R3 ;  /* 0x00007803ff0075a7 */ /* 0x000f240008001115 */
[----:B----4-:R-:W-:Y:S05]  /*5440*/  @!P0 BRA `(.L_x_97) ;  /* 0x0000007000d88947 */ /* 0x010fea0003800000 */
.L_x_186:
[----:B------:R-:W4:Y:S02]  /*5450*/  SYNCS.PHASECHK.TRANS64.TRYWAIT P0, [UR21+0x80], R3 ;  /* 0x00008003ff0075a7 */ /* 0x000f240008001115 */
[----:B----4-:R-:W-:Y:S05]  /*5460*/  @!P0 BRA `(.L_x_98) ;  /* 0x0000007000e88947 */ /* 0x010fea0003800000 */
.L_x_188:
[----:B---3--:R-:W-:-:S07]  /*5470*/  MOV R0, UR21 ;  /* 0x0000001500007c02 */ /* 0x008fce0008000f00 */
.L_x_99:
[----:B---3--:R-:W-:-:S04]  /*5480*/  SHF.L.U32 R3, R15, 0x1f, RZ ;  /* 0x0000001f0f037819 */ /* 0x008fc800000006ff */
[----:B------:R3:W4:Y:S03]  /*5490*/  SYNCS.PHASECHK.TRANS64.TRYWAIT P0, [R0+URZ+0x88], R3 ;  /* 0x00008803000075a7 */ /* 0x00072600080011ff */
[----:B----4-:R-:W-:Y:S05]  /*54a0*/  @!P0 NANOSLEEP.SYNCS 0x989680 ;  /* 0x009896800000895d */ /* 0x010fea0003900000 */
[----:B------:R-:W4:Y:S02]  /*54b0*/  @!P0 SYNCS.PHASECHK.TRANS64 P0, [R0+URZ+0x88], R3 ;  /* 0x00008803000085a7 */ /* 0x000f2400080010ff */
[----:B-12-4-:R-:W-:Y:S05]  /*54c0*/  @P0 EXIT ;  /* 0x000000000000094d */ /* 0x016fea0003800000 */
[----:B------:R-:W-:Y:S05]  /*54d0*/  BRA `(.L_x_99) ;  /* 0xfffffffc00e87947 */ /* 0x000fea000383ffff */
.L_x_84:
[----:B------:R-:W-:-:S06]  /*54e0*/  UISETP.GE.AND UP0, UPT, UR17, 0x4, UPT ;  /* 0x000000041100788c */ /* 0x000fcc000bf06270 */
[----:B------:R-:W-:-:S13]  /*54f0*/  PLOP3.LUT P0, PT, PT, PT, UP0, 0x80, 0x8 ;  /* 0x000000000008781c */ /* 0x000fda0003f0f008 */
[----:B------:R-:W-:Y:S05]  /*5500*/  @!P0 EXIT ;  /* 0x000000000000894d */ /* 0x000fea0003800000 */
[----:B------:R-:W-:Y:S01]  /*5510*/  BAR.SYNC.DEFER_BLOCKING 0x6, 0xa0 ;  /* 0x0182800000007b1d */ /* 0x000fe20000010000 */
[C---:B------:R-:W-:Y:S01]  /*5520*/  IMAD.SHL.U32 R4, R172.reuse, 0x40, RZ ;  /* 0x00000040ac047824 */ /* 0x040fe200078e00ff */
[C---:B------:R-:W-:Y:S01]  /*5530*/  LOP3.LUT R176, R172.reuse, 0x60, RZ, 0xc0, !PT ;  /* 0x00000060acb07812 */ /* 0x040fe200078ec0ff */
[C---:B------:R-:W-:Y:S01]  /*5540*/  IMAD.SHL.U32 R137, R172.reuse, 0x8, RZ ;  /* 0x00000008ac897824 */ /* 0x040fe200078e00ff */
[C---:B------:R-:W-:Y:S01]  /*5550*/  LOP3.LUT R174, R172.reuse, 0x2, RZ, 0xc0, !PT ;  /* 0x00000002acae7812 */ /* 0x040fe200078ec0ff */
[----:B------:R-:W-:Y:S01]  /*5560*/  IMAD.U32 R69, R172, 0x10000, RZ ;  /* 0x00010000ac457824 */ /* 0x000fe200078e00ff */
[----:B------:R-:W-:Y:S02]  /*5570*/  UMOV UR44, 0x400 ;  /* 0x00000400002c7882 */ /* 0x000fe40000000000 */
[----:B------:R-:W1:Y:S01]  /*5580*/  LDC.64 R156, c[0x0][0x8b0] ;  /* 0x00022c00ff9c7b82 */ /* 0x000e620000000a00 */
[----:B------:R-:W-:Y:S01]  /*5590*/  ULEA UR44, UR45, UR44, 0x18 ;  /* 0x0000002c2d2c7291 */ /* 0x000fe2000f8ec0ff */
[----:B------:R-:W-:Y:S01]  /*55a0*/  LOP3.LUT R6, R4, 0x180, RZ, 0xc0, !PT ;  /* 0x0000018004067812 */ /* 0x000fe200078ec0ff */
[----:B------:R-:W-:Y:S01]  /*55b0*/  HFMA2 R164, -RZ, RZ, 0, 0 ;  /* 0x00000000ffa47431 */ /* 0x000fe200000001ff */
[----:B------:R-:W-:Y:S01]  /*55c0*/  LOP3.LUT R172, R172, 0x4, RZ, 0xc0, !PT ;  /* 0x00000004acac7812 */ /* 0x000fe200078ec0ff */
[----:B------:R-:W-:Y:S01]  /*55d0*/  UIADD3 UR4, UPT, UPT, UR44, 0x8200, URZ ;  /* 0x000082002c047890 */ /* 0x000fe2000fffe0ff */
[----:B------:R-:W-:Y:S01]  /*55e0*/  LOP3.LUT R137, R6, 0x30, R137, 0xf8, !PT ;  /* 0x0000003006897812 */ /* 0x000fe200078ef889 */
[----:B------:R-:W-:Y:S01]  /*55f0*/  UIADD3 UR5, UPT, UPT, UR44, 0x200, URZ ;  /* 0x000002002c057890 */ /* 0x000fe2000fffe0ff */
[----:B------:R-:W2:Y:S01]  /*5600*/  LDC.64 R138, c[0x0][0x8a8] ;  /* 0x00022a00ff8a7b82 */ /* 0x000ea20000000a00 */
[----:B------:R-:W-:Y:S01]  /*5610*/  LOP3.LUT R69, R69, 0x600000, RZ, 0xc0, !PT ;  /* 0x0060000045457812 */ /* 0x000fe200078ec0ff */
[----:B------:R-:W-:Y:S01]  /*5620*/  IMAD.MOV.U32 R68, RZ, RZ, RZ ;  /* 0x000000ffff447224 */ /* 0x000fe200078e00ff */
[----:B------:R-:W-:Y:S01]  /*5630*/  LOP3.LUT R137, R137, 0x1e40, R4, 0xf8, !PT ;  /* 0x00001e4089897812 */ /* 0x000fe200078ef804 */
[----:B------:R-:W-:Y:S01]  /*5640*/  IMAD.MOV.U32 R170, RZ, RZ, RZ ;  /* 0x000000ffffaa7224 */ /* 0x000fe200078e00ff */
[----:B------:R-:W-:Y:S01]  /*5650*/  CS2R R168, SRZ ;  /* 0x0000000000a87805 */ /* 0x000fe2000001ff00 */
[----:B------:R-:W-:Y:S01]  /*5660*/  IMAD.MOV.U32 R167, RZ, RZ, RZ ;  /* 0x000000ffffa77224 */ /* 0x000fe200078e00ff */
[----:B------:R-:W-:Y:S01]  /*5670*/  IADD3 R171, PT, PT, -R172, 0x2, RZ ;  /* 0x00000002acab7810 */ /* 0x000fe20007ffe1ff */
[----:B------:R-:W-:Y:S01]  /*5680*/  VIADD R173, R137, UR44 ;  /* 0x0000002c89ad7c36 */ /* 0x000fe20008000000 */
[----:B------:R-:W3:Y:S01]  /*5690*/  LDS R0, [UR44+0x130] ;  /* 0x0001302cff007984 */ /* 0x000ee20008000800 */
[----:B------:R-:W-:Y:S01]  /*56a0*/  IADD3 R166, PT, PT, -R174, RZ, RZ ;  /* 0x000000ffaea67210 */ /* 0x000fe20007ffe1ff */
[----:B------:R-:W-:Y:S01]  /*56b0*/  IMAD.U32 R177, RZ, RZ, UR5 ;  /* 0x00000005ffb17e24 */ /* 0x000fe2000f8e00ff */
[----:B------:R-:W-:Y:S01]  /*56c0*/  MOV R175, UR4 ;  /* 0x0000000400af7c02 */ /* 0x000fe20008000f00 */
[----:B------:R-:W-:Y:S01]  /*56d0*/  IMAD.MOV R165, RZ, RZ, -R172 ;  /* 0x000000ffffa57224 */ /* 0x000fe200078e0aac */
[----:B------:R-:W4:Y:S01]  /*56e0*/  LDCU UR58, c[0x0][0x370] ;  /* 0x00006e00ff3a77ac */ /* 0x000f220008000800 */
[----:B------:R-:W-:Y:S01]  /*56f0*/  VIADD R173, R173, 0x200 ;  /* 0x00000200adad7836 */ /* 0x000fe20000000000 */
[----:B------:R-:W1:Y:S01]  /*5700*/  LDCU.64 UR62, c[0x0][0x348] ;  /* 0x00006900ff3e77ac */ /* 0x000e620008000a00 */
[----:B------:R-:W1:Y:S01]  /*5710*/  LDCU UR43, c[0x0][0xb0c] ;  /* 0x00016180ff2b77ac */ /* 0x000e620008000800 */
[----:B------:R-:W1:Y:S01]  /*5720*/  LDCU UR39, c[0x0][0xb30] ;  /* 0x00016600ff2777ac */ /* 0x000e620008000800 */
[----:B------:R-:W1:Y:S01]  /*5730*/  LDCU.64 UR56, c[0x0][0x888] ;  /* 0x00011100ff3877ac */ /* 0x000e620008000a00 */
[----:B------:R-:W1:Y:S01]  /*5740*/  LDCU.64 UR40, c[0x0][0xb28] ;  /* 0x00016500ff2877ac */ /* 0x000e620008000a00 */
[----:B------:R-:W1:Y:S01]  /*5750*/  LDCU.64 UR60, c[0x0][0x890] ;  /* 0x00011200ff3c77ac */ /* 0x000e620008000a00 */
[----:B------:R-:W1:Y:S01]  /*5760*/  LDCU.128 UR52, c[0x0][0xb10] ;  /* 0x00016200ff3477ac */ /* 0x000e620008000c00 */
[----:B------:R-:W1:Y:S02]  /*5770*/  LDCU UR47, c[0x0][0x374] ;  /* 0x00006e80ff2f77ac */ /* 0x000e640008000800 */
[----:B-1234-:R-:W-:-:S07]  /*5780*/  IADD3 R69, PT, PT, R0, R69, RZ ;  /* 0x0000004500457210 */ /* 0x01efce0007ffe0ff */
.L_x_144:
[C---:B------:R-:W-:Y:S02]  /*5790*/  LEA R3, R164.reuse, UR44, 0x3 ;  /* 0x0000002ca4037c11 */ /* 0x040fe4000f8e18ff */
[----:B------:R-:W-:Y:S02]  /*57a0*/  SHF.L.U32 R0, R169, 0x1f, RZ ;  /* 0x0000001fa9007819 */ /* 0x000fe400000006ff */
[----:B------:R-:W-:Y:S02]  /*57b0*/  LEA R5, R164, UR44, 0x4 ;  /* 0x0000002ca4057c11 */ /* 0x000fe4000f8e20ff */
[----:B-1----:R-:W1:Y:S02]  /*57c0*/  SYNCS.PHASECHK.TRANS64.TRYWAIT P0, [R3+URZ+0xa0], R0 ;  /* 0x0000a000030075a7 */ /* 0x002e6400080011ff */
[----:B-1----:R-:W-:Y:S05]  /*57d0*/  @!P0 BRA `(.L_x_100) ;  /* 0x0000007000248947 */ /* 0x002fea0003800000 */
.L_x_189:
        /* <DEDUP_REMOVED lines=11> */
[----:B------:R-:W-:Y:S01]  /*5890*/  PLOP3.LUT P0, PT, PT, PT, UP1, 0x80, 0x8 ;  /* 0x000000000008781c */ /* 0x000fe20003f0f018 */
[----:B------:R-:W-:Y:S11]  /*58a0*/  UP2UR UR46, UPR, URZ, 0x2 ;  /* 0x00000002ff2e7883 */ /* 0x000ff60008000000 */
[----:B------:R-:W-:Y:S01]  /*58b0*/  @!UPT UIADD3 URZ, UPT, UPT, URZ, URZ, URZ ;  /* 0x000000fffffff290 */ /* 0x000fe2000fffe0ff */
[----:B-1----:R-:W-:Y:S02]  /*58c0*/  @P0 SHF.R.U32.HI R0, RZ, 0x10, R5 ;  /* 0x00000010ff000819 */ /* 0x002fe40000011605 */
        /* <DEDUP_REMOVED lines=12> */
[----:B------:R-:W2:Y:S01]  /*5990*/  LDCU UR12, c[0x0][0xb20] ;  /* 0x00016400ff0c77ac */ /* 0x000ea20008000800 */
[----:B------:R-:W-:Y:S02]  /*59a0*/  UIMAD.WIDE.U32 UR4, UR47, UR55, URZ ;  /* 0x000000372f0472a5 */ /* 0x000fe4000f8e00ff */
[----:B------:R-:W-:Y:S02]  /*59b0*/  UIMAD.WIDE.U32 UR6, UR58, UR52, URZ ;  /* 0x000000343a0672a5 */ /* 0x000fe4000f8e00ff */
[----:B------:R-:W-:Y:S02]  /*59c0*/  UISETP.NE.AND UP0, UPT, UR54, 0x1, UPT ;  /* 0x000000013600788c */ /* 0x000fe4000bf05270 */
[----:B------:R-:W-:Y:S02]  /*59d0*/  UIMAD.WIDE.U32 UR8, UR37, UR55, URZ ;  /* 0x00000037250872a5 */ /* 0x000fe4000f8e00ff */
[----:B------:R-:W-:Y:S02]  /*59e0*/  UIMAD.WIDE.U32 UR10, UR38, UR52, URZ ;  /* 0x00000034260a72a5 */ /* 0x000fe4000f8e00ff */
[----:B------:R-:W-:Y:S02]  /*59f0*/  UISETP.NE.AND UP1, UPT, UR43, 0x1, UPT ;  /* 0x000000012b00788c */ /* 0x000fe4000bf25270 */
[----:B------:R-:W-:Y:S01]  /*5a00*/  UISETP.NE.AND UP2, UPT, UR42, 0x1, UPT ;  /* 0x000000012a00788c */ /* 0x000fe2000bf45270 */
[----:B------:R-:W-:Y:S02]  /*5a10*/  UMOV UR4, UR5 ;  /* 0x0000000500047c82 */ /* 0x000fe40008000000 */
[----:B--2---:R-:W-:Y:S03]  /*5a20*/  USHF.R.U32.HI UR5, URZ, UR12, UR4 ;  /* 0x0000000cff057299 */ /* 0x004fe60008011604 */
[----:B------:R-:W-:Y:S02]  /*5a30*/  UMOV UR4, UR7 ;  /* 0x0000000700047c82 */ /* 0x000fe40008000000 */
[----:B------:R-:W-:Y:S02]  /*5a40*/  USHF.R.U32.HI UR7, URZ, UR53, UR4 ;  /* 0x00000035ff077299 */ /* 0x000fe40008011604 */
[----:B------:R-:W-:Y:S02]  /*5a50*/  USEL UR4, UR47, UR5, !UP0 ;  /* 0x000000052f047287 */ /* 0x000fe4000c000000 */
[----:B------:R-:W-:Y:S01]  /*5a60*/  USEL UR7, UR58, UR7, !UP1 ;  /* 0x000000073a077287 */ /* 0x000fe2000c800000 */
[----:B------:R-:W-:Y:S01]  /*5a70*/  UMOV UR5, UR9 ;  /* 0x0000000900057c82 */ /* 0x000fe20008000000 */
[----:B------:R-:W-:Y:S02]  /*5a80*/  UIMAD.WIDE.U32 UR8, UR4, UR40, URZ ;  /* 0x00000028040872a5 */ /* 0x000fe4000f8e00ff */
[----:B------:R-:W-:Y:S03]  /*5a90*/  USHF.R.U32.HI UR6, URZ, UR12, UR5 ;  /* 0x0000000cff067299 */ /* 0x000fe60008011605 */
[----:B------:R-:W-:Y:S01]  /*5aa0*/  UMOV UR5, UR11 ;  /* 0x0000000b00057c82 */ /* 0x000fe20008000000 */
[----:B------:R-:W-:Y:S02]  /*5ab0*/  UIMAD.WIDE.U32 UR10, UR7, UR40, URZ ;  /* 0x00000028070a72a5 */ /* 0x000fe4000f8e00ff */
[----:B------:R-:W-:Y:S02]  /*5ac0*/  USHF.R.U32.HI UR12, URZ, UR53, UR5 ;  /* 0x00000035ff0c7299 */ /* 0x000fe40008011605 */
[----:B------:R-:W-:Y:S01]  /*5ad0*/  USEL UR6, UR37, UR6, !UP0 ;  /* 0x0000000625067287 */ /* 0x000fe2000c000000 */
[----:B------:R-:W-:Y:S02]  /*5ae0*/  UMOV UR5, UR9 ;  /* 0x0000000900057c82 */ /* 0x000fe40008000000 */
[----:B------:R-:W-:Y:S01]  /*5af0*/  UMOV UR10, UR11 ;  /* 0x0000000b000a7c82 */ /* 0x000fe20008000000 */
[----:B------:R-:W-:Y:S02]  /*5b00*/  @UP2 USHF.R.U32.HI UR4, URZ, UR41, UR5 ;  /* 0x00000029ff042299 */ /* 0x000fe40008011605 */
[----:B------:R-:W-:Y:S02]  /*5b10*/  @UP2 USHF.R.U32.HI UR7, URZ, UR41, UR10 ;  /* 0x00000029ff072299 */ /* 0x000fe4000801160a */
[----:B------:R-:W-:Y:S02]  /*5b20*/  UIMAD UR4, UR42, UR4, URZ ;  /* 0x000000042a0472a4 */ /* 0x000fe4000f8e02ff */
        /* <DEDUP_REMOVED lines=8> */
[----:B------:R-:W-:Y:S02]  /*5bb0*/  USEL UR11, UR6, UR4, !UP2 ;  /* 0x00000004060b7287 */ /* 0x000fe4000d000000 */
[----:B------:R-:W-:Y:S02]  /*5bc0*/  UIADD3 UR8, UPT, UPT, -UR5, URZ, URZ ;  /* 0x000000ff05087290 */ /* 0x000fe4000fffe1ff */
[----:B------:R-:W-:Y:S01]  /*5bd0*/  UIADD3 UR10, UPT, UPT, -UR11, URZ, URZ ;  /* 0x000000ff0b0a7290 */ /* 0x000fe2000fffe1ff */
[----:B------:R-:W-:Y:S01]  /*5be0*/  @!UP0 UMOV UR4, UR9 ;  /* 0x0000000900048c82 */ /* 0x000fe20008000000 */
[----:B------:R-:W-:Y:S02]  /*5bf0*/  UIADD3 UR9, UPT, UPT, -UR6, URZ, URZ ;  /* 0x000000ff06097290 */ /* 0x000fe4000fffe1ff */
[----:B------:R-:W-:Y:S02]  /*5c00*/  @!UP0 USHF.R.U32.HI UR4, URZ, UR41, UR4 ;  /* 0x00000029ff048299 */ /* 0x000fe40008011604 */
[----:B------:R-:W-:Y:S02]  /*5c10*/  UIMAD UR10, UR42, UR10, UR6 ;  /* 0x0000000a2a0a72a4 */ /* 0x000fe4000f8e0206 */
[----:B------:R-:W-:Y:S04]  /*5c20*/  @!UP0 USEL UR4, UR5, UR4, !UP2 ;  /* 0x0000000405048287 */ /* 0x000fe8000d000000 */
[----:B------:R-:W-:Y:S02]  /*5c30*/  @!UP0 UIMAD UR10, UR7, UR10, UR4 ;  /* 0x0000000a070a82a4 */ /* 0x000fe4000f8e0204 */
[----:B------:R-:W-:Y:S02]  /*5c40*/  @!UP0 UIADD3 UR11, UPT, UPT, UR11, -UR4, URZ ;  /* 0x800000040b0b8290 */ /* 0x000fe4000fffe0ff */
[----:B------:R-:W-:Y:S02]  /*5c50*/  UIMAD UR7, UR43, UR8, UR38 ;  /* 0x000000082b0772a4 */ /* 0x000fe4000f8e0226 */
[----:B------:R-:W-:Y:S02]  /*5c60*/  @!UP0 UIMAD UR6, UR11, UR42, UR5 ;  /* 0x0000002a0b0682a4 */ /* 0x000fe4000f8e0205 */
[----:B------:R-:W-:Y:S01]  /*5c70*/  UIMAD UR4, UR54, UR9, UR37 ;  /* 0x00000009360472a4 */ /* 0x000fe2000f8e0225 */
[----:B------:R-:W-:Y:S02]  /*5c80*/  @!UP0 UMOV UR5, UR10 ;  /* 0x0000000a00058c82 */ /* 0x000fe40008000000 */
[----:B------:R-:W-:Y:S02]  /*5c90*/  UIMAD UR38, UR5, UR43, UR7 ;  /* 0x0000002b052672a4 */ /* 0x000fe4000f8e0207 */
[----:B------:R-:W-:Y:S11]  /*5ca0*/  UIMAD UR37, UR6, UR54, UR4 ;  /* 0x00000036062572a4 */ /* 0x000ff6000f8e0204 */
[----:B------:R-:W-:Y:S01]  /*5cb0*/  @!UPT UIADD3 URZ, UPT, UPT, URZ, URZ, URZ ;  /* 0x000000fffffff290 */ /* 0x000fe2000fffe0ff */
.L_x_101:
[----:B------:R-:W-:Y:S01]  /*5cc0*/  UISETP.NE.AND UP0, UPT, UR39, 0x1, UPT ;  /* 0x000000012700788c */ /* 0x000fe2000bf05270 */
[----:B------:R-:W-:Y:S01]  /*5cd0*/  R2UR UR11, R177 ;  /* 0x00000000b10b72ca */ /* 0x000fe200000e0000 */
[----:B------:R-:W-:Y:S01]  /*5ce0*/  USHF.L.U32 UR50, UR16, 0x7, URZ ;  /* 0x0000000710327899 */ /* 0x000fe200080006ff */
[----:B------:R-:W-:Y:S01]  /*5cf0*/  IADD3 R164, PT, PT, R164, 0x1, RZ ;  /* 0x00000001a4a47810 */ /* 0x000fe20007ffe0ff */
[----:B------:R-:W-:Y:S07]  /*5d00*/  USHF.L.U32 UR49, UR20, 0x8, URZ ;  /* 0x0000000814317899 */ /* 0x000fee00080006ff */
[----:B------:R-:W2:Y:S01]  /*5d10*/  @!UP0 LDCU.128 UR12, c[0x0][0xb10] ;  /* 0x00016200ff0c87ac */ /* 0x000ea20008000c00 */
[----:B------:R-:W3:Y:S01]  /*5d20*/  @!UP0 LDCU UR5, c[0x0][0xb0c] ;  /* 0x00016180ff0587ac */ /* 0x000ee20008000800 */
[----:B------:R-:W4:Y:S01]  /*5d30*/  @!UP0 LDCU UR10, c[0x0][0xb20] ;  /* 0x00016400ff0a87ac */ /* 0x000f220008000800 */
[----:B--2---:R-:W-:Y:S02]  /*5d40*/  UIMAD.WIDE.U32 UR8, UR38, UR12, URZ ;  /* 0x0000000c260872a5 */ /* 0x004fe4000f8e00ff */
[----:B------:R-:W-:Y:S02]  /*5d50*/  UIMAD.WIDE.U32 UR6, UR37, UR15, URZ ;  /* 0x0000000f250672a5 */ /* 0x000fe4000f8e00ff */
[----:B------:R-:W-:Y:S03]  /*5d60*/  @!UP0 UISETP.NE.AND UP1, UPT, UR14, 0x1, UPT ;  /* 0x000000010e00888c */ /* 0x000fe6000bf25270 */
[----:B------:R-:W-:Y:S01]  /*5d70*/  @!UP0 UMOV UR4, UR9 ;  /* 0x0000000900048c82 */ /* 0x000fe20008000000 */
[----:B---3--:R-:W-:Y:S02]  /*5d80*/  @!UP0 UISETP.NE.AND UP2, UPT, UR5, 0x1, UPT ;  /* 0x000000010500888c */ /* 0x008fe4000bf45270 */
[----:B------:R-:W-:Y:S01]  /*5d90*/  @!UP0 USHF.R.U32.HI UR4, URZ, UR13, UR4 ;  /* 0x0000000dff048299 */ /* 0x000fe20008011604 */
[----:B------:R-:W-:Y:S02]  /*5da0*/  @!UP0 UMOV UR6, UR7 ;  /* 0x0000000700068c82 */ /* 0x000fe40008000000 */
[----:B----4-:R-:W-:Y:S02]  /*5db0*/  @!UP0 USHF.R.U32.HI UR6, URZ, UR10, UR6 ;  /* 0x0000000aff068299 */ /* 0x010fe40008011606 */
[----:B------:R-:W-:Y:S02]  /*5dc0*/  @!UP0 USEL UR7, UR38, UR4, !UP2 ;  /* 0x0000000426078287 */ /* 0x000fe4000d000000 */
[----:B------:R-:W-:Y:S04]  /*5dd0*/  @!UP0 USEL UR6, UR37, UR6, !UP1 ;  /* 0x0000000625068287 */ /* 0x000fe8000c800000 */
[----:B------:R-:W-:Y:S02]  /*5de0*/  @!UP0 UIADD3 UR4, UPT, UPT, -UR7, UR6, URZ ;  /* 0x0000000607048290 */ /* 0x000fe4000fffe1ff */
[----:B------:R-:W-:Y:S02]  /*5df0*/  @!UP0 UIADD3 UR6, UPT, UPT, UR7, -UR6, URZ ;  /* 0x8000000607068290 */ /* 0x000fe4000fffe0ff */
[----:B------:R-:W-:Y:S02]  /*5e00*/  @!UP0 UIMAD UR38, UR4, UR5, UR38 ;  /* 0x00000005042682a4 */ /* 0x000fe4000f8e0226 */
[----:B------:R-:W-:Y:S02]  /*5e10*/  @!UP0 UIMAD UR37, UR6, UR14, UR37 ;  /* 0x0000000e062582a4 */ /* 0x000fe4000f8e0225 */
[----:B------:R-:W-:Y:S09]  /*5e20*/  ULOP3.LUT UP0, URZ, UR11, 0x1b0, URZ, 0xc0, !UPT ;  /* 0x000001b00bff7892 */ /* 0x000ff2000f80c0ff */
[----:B------:R-:W-:Y:S05]  /*5e30*/  BRA.U !UP0, `(.L_x_102) ;  /* 0x0000000108407547 */ /* 0x000fea000b800000 */
[----:B------:R-:W2:Y:S01]  /*5e40*/  LDCU.64 UR8, c[0x4][0x88] ;  /* 0x01001100ff0877ac */ /* 0x000ea20008000a00 */
[----:B------:R-:W-:Y:S01]  /*5e50*/  MOV R3, 0x0 ;  /* 0x0000000000037802 */ /* 0x000fe20000000f00 */
[----:B------:R-:W-:Y:S02]  /*5e60*/  HFMA2 R12, -RZ, RZ, 0, 5.9604644775390625e-08 ;  /* 0x00000001ff0c7431 */ /* 0x000fe400000001ff */
[----:B------:R-:W-:Y:S02]  /*5e70*/  IMAD.MOV.U32 R8, RZ, RZ, 0x70 ;  /* 0x00000070ff087424 */ /* 0x000fe400078e00ff */
[----:B------:R-:W-:Y:S01]  /*5e80*/  IMAD.MOV.U32 R13, RZ, RZ, RZ ;  /* 0x000000ffff0d7224 */ /* 0x000fe200078e00ff */
[----:B------:R-:W3:Y:S01]  /*5e90*/  LDCU.64 UR6, c[0x4][0x90] ;  /* 0x01001200ff0677ac */ /* 0x000ee20008000a00 */
[----:B------:R-:W4:Y:S01]  /*5ea0*/  LDC.64 R2, c[0x4][R3] ;  /* 0x0100000003027b82 */ /* 0x000f220000000a00 */
[----:B------:R-:W1:Y:S01]  /*5eb0*/  LDCU.64 UR4, c[0x4][0x8] ;  /* 0x01000100ff0477ac */ /* 0x000e620008000a00 */
[----:B--2---:R-:W-:Y:S01]  /*5ec0*/  MOV R5, UR9 ;  /* 0x0000000900057c02 */ /* 0x004fe20008000f00 */
[----:B------:R-:W-:Y:S01]  /*5ed0*/  IMAD.U32 R4, RZ, RZ, UR8 ;  /* 0x00000008ff047e24 */ /* 0x000fe2000f8e00ff */
[----:B---3--:R-:W-:Y:S01]  /*5ee0*/  MOV R7, UR7 ;  /* 0x0000000700077c02 */ /* 0x008fe20008000f00 */
[----:B------:R-:W-:Y:S01]  /*5ef0*/  IMAD.U32 R6, RZ, RZ, UR6 ;  /* 0x00000006ff067e24 */ /* 0x000fe2000f8e00ff */
[----:B-1----:R-:W-:Y:S01]  /*5f00*/  MOV R11, UR5 ;  /* 0x00000005000b7c02 */ /* 0x002fe20008000f00 */
[----:B------:R-:W-:Y:S02]  /*5f10*/  IMAD.U32 R10, RZ, RZ, UR4 ;  /* 0x00000004ff0a7e24 */ /* 0x000fe4000f8e00ff */
[----:B------:R-:W-:Y:S07]  /*5f20*/  LEPC R20, `(.L_x_102) ;  /* 0x000000001014794e */ /* 0x000fee0000000000 */
[----:B----45:R-:W-:Y:S05]  /*5f30*/  CALL.ABS.NOINC R2 ;  /* 0x0000000002007343 */ /* 0x030fea0003c00000 */
.L_x_102:
[----:B------:R-:W-:Y:S01]  /*5f40*/  LOP3.LUT P0, RZ, R175, 0x1b0, RZ, 0xc0, !PT ;  /* 0x000001b0afff7812 */ /* 0x000fe2000780c0ff */
[----:B------:R-:W-:Y:S11]  /*5f50*/  BSSY.RECONVERGENT B6, `(.L_x_103) ;  /* 0x0000013000067945 */ /* 0x000ff60003800200 */
[----:B------:R-:W-:Y:S01]  /*5f60*/  @!UPT UIADD3 URZ, UPT, UPT, URZ, URZ, URZ ;  /* 0x000000fffffff290 */ /* 0x000fe2000fffe0ff */
[----:B------:R-:W-:Y:S05]  /*5f70*/  @!P0 BRA `(.L_x_104) ;  /* 0x0000000000408947 */ /* 0x000fea0003800000 */
        /* <DEDUP_REMOVED lines=16> */
.L_x_104:
[----:B------:R-:W-:Y:S05]  /*6080*/  BSYNC.RECONVERGENT B6 ;  /* 0x0000000000067941 */ /* 0x000fea0003800200 */
.L_x_103:
[----:B------:R-:W-:Y:S01]  /*6090*/  R2UR UR4, R162 ;  /* 0x00000000a20472ca */ /* 0x000fe200000e0000 */
[----:B------:R-:W-:Y:S01]  /*60a0*/  UISETP.NE.U32.AND UP0, UPT, UR60, URZ, UPT ;  /* 0x000000ff3c00728c */ /* 0x000fe2000bf05070 */
[----:B------:R-:W-:Y:S02]  /*60b0*/  ISETP.NE.U32.AND P4, PT, R156, RZ, PT ;  /* 0x000000ff9c00720c */ /* 0x000fe40003f85070 */
[----:B------:R-:W-:Y:S01]  /*60c0*/  ISETP.NE.U32.AND P2, PT, RZ, UR56, PT ;  /* 0x00000038ff007c0c */ /* 0x000fe2000bf45070 */
[----:B------:R-:W-:Y:S01]  /*60d0*/  UISETP.NE.AND.EX UP1, UPT, UR61, URZ, UPT, UP0 ;  /* 0x000000ff3d00728c */ /* 0x000fe2000bf25300 */
[----:B------:R-:W-:Y:S01]  /*60e0*/  ISETP.NE.AND.EX P4, PT, R157, RZ, PT, P4 ;  /* 0x000000ff9d00720c */ /* 0x000fe20003f85340 */
[----:B------:R-:W-:Y:S01]  /*60f0*/  UPLOP3.LUT UP0, UPT, UPT, UPT, UPT, 0x40, 0x4 ;  /* 0x000000000004789c */ /* 0x000fe20003f0e870 */
[----:B------:R-:W-:Y:S05]  /*6100*/  ISETP.NE.AND.EX P2, PT, RZ, UR57, PT, P2 ;  /* 0x00000039ff007c0c */ /* 0x000fea000bf45320 */
[----:B------:R-:W-:Y:S06]  /*6110*/  UISETP.NE.AND UP2, UPT, UR4, URZ, UPT ;  /* 0x000000ff0400728c */ /* 0x000fec000bf45270 */
[----:B------:R-:W-:Y:S05]  /*6120*/  PLOP3.LUT P1, PT, PT, PT, UP2, 0x80, 0x8 ;  /* 0x000000000008781c */ /* 0x000fea0003f2f028 */
[----:B------:R-:W-:Y:S06]  /*6130*/  @UP2 UPLOP3.LUT UP0, UPT, UPT, UPT, UP1, 0x80, 0x8 ;  /* 0x000000000008289c */ /* 0x000fec0003f0f010 */
[----:B------:R-:W-:Y:S01]  /*6140*/  PLOP3.LUT P0, PT, PT, PT, UP0, 0x80, 0x8 ;  /* 0x000000000008781c */ /* 0x000fe20003f0f008 */
[----:B------:R-:W-:Y:S01]  /*6150*/  @!UPT UIADD3 URZ, UPT, UPT, URZ, URZ, URZ ;  /* 0x000000fffffff290 */ /* 0x000fe2000fffe0ff */
[----:B------:R-:W-:Y:S11]  /*6160*/  BRA.U !UP1, `(.L_x_105) ;  /* 0x00000001093c7547 */ /* 0x000ff6000b800000 */
[----:B------:R-:W-:Y:S01]  /*6170*/  UISETP.NE.U32.AND UP0, UPT, UR56, URZ, UPT ;  /* 0x000000ff3800728c */ /* 0x000fe2000bf05070 */
[----:B-1----:R-:W-:Y:S01]  /*6180*/  HFMA2 R0, -RZ, RZ, 0, 5.9604644775390625e-08 ;  /* 0x00000001ff007431 */ /* 0x002fe200000001ff */
[----:B------:R-:W1:Y:S01]  /*6190*/  LDCU.64 UR8, c[0x0][0x358] ;  /* 0x00006b00ff0877ac */ /* 0x000e620008000a00 */
[----:B------:R-:W-:Y:S01]  /*61a0*/  IMAD.MOV.U32 R158, RZ, RZ, 0x1 ;  /* 0x00000001ff9e7424 */ /* 0x000fe200078e00ff */
[----:B------:R-:W-:Y:S06]  /*61b0*/  UISETP.NE.AND.EX UP0, UPT, UR57, URZ, UPT, UP0 ;  /* 0x000000ff3900728c */ /* 0x000fec000bf05300 */
[----:B------:R-:W-:Y:S05]  /*61c0*/  PLOP3.LUT P3, PT, PT, PT, UP0, 0x80, 0x8 ;  /* 0x000000000008781c */ /* 0x000fea0003f6f008 */
[----:B------:R-:W2:Y:S01]  /*61d0*/  @UP0 LDCU.64 UR4, c[0x0][0x888] ;  /* 0x00011100ff0407ac */ /* 0x000ea20008000a00 */
[----:B------:R-:W-:Y:S07]  /*61e0*/  @UP0 UIMAD UR6, UR36, UR60, URZ ;  /* 0x0000003c240602a4 */ /* 0x000fee000f8e02ff */
[----:B------:R-:W-:Y:S01]  /*61f0*/  @!P3 PRMT R158, R0, 0x7610, R158 ;  /* 0x00007610009eb816 */ /* 0x000fe2000000009e */
[----:B--2---:R-:W-:Y:S06]  /*6200*/  @UP0 UIMAD.WIDE UR4, UR6, 0x4, UR4 ;  /* 0x00000004060408a5 */ /* 0x004fec000f8e0204 */
[----:B------:R-:W-:Y:S01]  /*6210*/  IMAD.U32 R2, RZ, RZ, UR4 ;  /* 0x00000004ff027e24 */ /* 0x000fe2000f8e00ff */
[----:B------:R-:W-:Y:S04]  /*6220*/  MOV R3, UR5 ;  /* 0x0000000500037c02 */ /* 0x000fe80008000f00 */
[----:B------:R-:W2:Y:S01]  /*6230*/  @!UP0 LDCU UR4, c[0x0][0x880] ;  /* 0x00011000ff0487ac */ /* 0x000ea20008000800 */
[----:B-1---5:R3:W5:Y:S02]  /*6240*/  @P3 LDG.E R73, desc[UR8][R2.64] ;  /* 0x0000000802493981 */ /* 0x022764000c1e1900 */
[----:B--23--:R-:W-:Y:S02]  /*6250*/  @!P3 IMAD.U32 R73, RZ, RZ, UR4 ;  /* 0x00000004ff49be24 */ /* 0x00cfe4000f8e00ff */
.L_x_105:
[----:B------:R-:W-:Y:S05]  /*6260*/  @!P4 BRA `(.L_x_106) ;  /* 0x000000000024c947 */ /* 0x000fea0003800000 */
[----:B------:R-:W-:Y:S01]  /*6270*/  ISETP.NE.U32.AND P3, PT, R138, RZ, PT ;  /* 0x000000ff8a00720c */ /* 0x000fe20003f65070 */
[----:B------:R-:W2:Y:S03]  /*6280*/  LDCU.64 UR4, c[0x0][0x358] ;  /* 0x00006b00ff0477ac */ /* 0x000ea60008000a00 */
[----:B------:R-:W-:Y:S11]  /*6290*/  ISETP.NE.AND.EX P3, PT, R139, RZ, PT, P3 ;  /* 0x000000ff8b00720c */ /* 0x000ff60003f65330 */
[----:B------:R-:W-:Y:S02]  /*62a0*/  @!UPT UIADD3 URZ, UPT, UPT, URZ, URZ, URZ ;  /* 0x000000fffffff290 */ /* 0x000fe4000fffe0ff */
[----:B------:R-:W3:Y:S01]  /*62b0*/  @P3 LDC.64 R2, c[0x0][0x8a8] ;  /* 0x00022a00ff023b82 */ /* 0x000ee20000000a00 */
[----:B-1----:R-:W-:Y:S04]  /*62c0*/  @P3 IMAD R0, R156, UR36, RZ ;  /* 0x000000249c003c24 */ /* 0x002fe8000f8e02ff */
[----:B---3--:R-:W-:Y:S05]  /*62d0*/  @P3 IMAD.WIDE R2, R0, 0x4, R2 ;  /* 0x0000000400023825 */ /* 0x008fea00078e0202 */
[----:B--2--5:R2:W5:Y:S02]  /*62e0*/  @P3 LDG.E R70, desc[UR4][R2.64] ;  /* 0x0000000402463981 */ /* 0x024564000c1e1900 */
[----:B--2---:R-:W3:Y:S02]  /*62f0*/  @!P3 LDC R70, c[0x0][0x8a0] ;  /* 0x00022800ff46bb82 */ /* 0x004ee40000000800 */
.L_x_106:
[----:B-----5:R-:W-:Y:S01]  /*6300*/  FSETP.NEU.AND P4, PT, R73, RZ, PT ;  /* 0x000000ff4900720b */ /* 0x020fe20003f8d000 */
[----:B------:R-:W-:Y:S01]  /*6310*/  BSSY B1, `(.L_x_107) ;  /* 0x0000047000017945 */ /* 0x000fe20003800000 */
[----:B------:R-:W-:Y:S01]  /*6320*/  SEL R5, RZ, 0xffffffff, P2 ;  /* 0xffffffffff057807 */ /* 0x000fe20001000000 */
[----:B------:R-:W-:Y:S01]  /*6330*/  IMAD.MOV.U32 R181, RZ, RZ, 0x1 ;  /* 0x00000001ffb57424 */ /* 0x000fe200078e00ff */
[----:B------:R-:W-:Y:S01]  /*6340*/  LOP3.LUT P3, RZ, R158, 0xff, RZ, 0xc0, !PT ;  /* 0x000000ff9eff7812 */ /* 0x000fe2000786c0ff */
[----:B------:R-:W-:Y:S01]  /*6350*/  IMAD R71, R68, 0x100, R69 ;  /* 0x0000010044477824 */ /* 0x000fe200078e0245 */
[----:B-1----:R-:W-:Y:S02]  /*6360*/  @P1 SEL R0, RZ, 0xffffffff, P4 ;  /* 0xffffffffff001807 */ /* 0x002fe40002000000 */
[----:B------:R-:W-:Y:S02]  /*6370*/  CS2R R154, SRZ ;  /* 0x00000000009a7805 */ /* 0x000fe4000001ff00 */
[----:B------:R-:W-:Y:S02]  /*6380*/  LEA R3, R168, UR44, 0x3 ;  /* 0x0000002ca8037c11 */ /* 0x000fe4000f8e18ff */
[----:B------:R-:W-:Y:S02]  /*6390*/  CS2R R152, SRZ ;  /* 0x0000000000987805 */ /* 0x000fe4000001ff00 */
[----:B------:R-:W-:Y:S02]  /*63a0*/  @P0 SEL R0, R5, R0, !P3 ;  /* 0x0000000005000207 */ /* 0x000fe40005800000 */
[----:B------:R-:W-:Y:S02]  /*63b0*/  CS2R R150, SRZ ;  /* 0x0000000000967805 */ /* 0x000fe4000001ff00 */
[----:B------:R-:W-:Y:S02]  /*63c0*/  LEA R163, R68, UR44, 0x3 ;  /* 0x0000002c44a37c11 */ /* 0x000fe4000f8e18ff */
[----:B------:R-:W-:Y:S02]  /*63d0*/  CS2R R148, SRZ ;  /* 0x0000000000947805 */ /* 0x000fe4000001ff00 */
[----:B------:R-:W-:Y:S02]  /*63e0*/  @P1 LOP3.LUT R0, R0, 0x1, RZ, 0xc0, !PT ;  /* 0x0000000100001812 */ /* 0x000fe400078ec0ff */
[----:B------:R-:W-:Y:S02]  /*63f0*/  CS2R R146, SRZ ;  /* 0x0000000000927805 */ /* 0x000fe4000001ff00 */
[----:B------:R-:W-:Y:S02]  /*6400*/  SHF.L.U32 R2, R170, 0x1f, RZ ;  /* 0x0000001faa027819 */ /* 0x000fe400000006ff */
[----:B------:R-:W-:Y:S02]  /*6410*/  CS2R R144, SRZ ;  /* 0x0000000000907805 */ /* 0x000fe4000001ff00 */
[----:B------:R-:W-:Y:S02]  /*6420*/  ISETP.NE.U32.OR P6, PT, R0, 0x1, !P1 ;  /* 0x000000010000780c */ /* 0x000fe40004fc5470 */
[----:B------:R-:W-:Y:S02]  /*6430*/  CS2R R142, SRZ ;  /* 0x00000000008e7805 */ /* 0x000fe4000001ff00 */
[----:B------:R-:W-:Y:S02]  /*6440*/  PLOP3.LUT P2, PT, PT, PT, UP1, 0x80, 0x8 ;  /* 0x000000000008781c */ /* 0x000fe40003f4f018 */
[----:B------:R-:W-:Y:S02]  /*6450*/  CS2R R140, SRZ ;  /* 0x00000000008c7805 */ /* 0x000fe4000001ff00 */
[----:B------:R-:W-:Y:S02]  /*6460*/  SEL R0, RZ, 0xffffffff, P4 ;  /* 0xffffffffff007807 */ /* 0x000fe40002000000 */
[----:B------:R-:W-:Y:S03]  /*6470*/  P2R R189, PR, RZ, 0x40 ;  /* 0x00000040ffbd7803 */ /* 0x000fe60000000000 */
[----:B------:R-:W-:Y:S04]  /*6480*/  @P6 SHF.L.U32 R4, R167, 0x1f, RZ ;  /* 0x0000001fa7046819 */ /* 0x000fe800000006ff */
[----:B------:R-:W-:Y:S01]  /*6490*/  @P2 SEL R0, R5, R0, !P3 ;  /* 0x0000000005002207 */ /* 0x000fe20005800000 */
[----:B------:R-:W1:Y:S03]  /*64a0*/  @P6 SYNCS.PHASECHK.TRANS64.TRYWAIT P1, [R3+URZ+0x50], R4 ;  /* 0x00005004030065a7 */ /* 0x000e6600080211ff */
[----:B------:R-:W-:Y:S04]  /*64b0*/  LOP3.LUT R0, R0, 0x1, RZ, 0xc0, !PT ;  /* 0x0000000100007812 */ /* 0x000fe800078ec0ff */
[----:B------:R-:W-:Y:S04]  /*64c0*/  ISETP.NE.U32.AND P5, PT, R0, 0x1, PT ;  /* 0x000000010000780c */ /* 0x000fe80003fa5070 */
[----:B------:R-:W-:Y:S01]  /*64d0*/  P2R R182, PR, RZ, 0x20 ;  /* 0x00000020ffb67803 */ /* 0x000fe20000000000 */
[----:B------:R2:W4:Y:S01]  /*64e0*/  SYNCS.PHASECHK.TRANS64.TRYWAIT P0, [R163+URZ+0xc0], R2 ;  /* 0x0000c002a30075a7 */ /* 0x00052200080011ff */
[----:B-1----:R-:W-:Y:S01]  /*64f0*/  @P6 SEL R181, RZ, 0x1, !P1 ;  /* 0x00000001ffb56807 */ /* 0x002fe20004800000 */
[----:B--2---:R-:W-:Y:S06]  /*6500*/  @!P6 BRA `(.L_x_108) ;  /* 0x00000000009ce947 */ /* 0x004fec0003800000 */
[----:B------:R-:W-:Y:S01]  /*6510*/  @P5 IMAD R7, R168, 0x2000, R173 ;  /* 0x00002000a8075824 */ /* 0x000fe200078e02ad */
[----:B------:R-:W-:Y:S01]  /*6520*/  ISETP.NE.AND P1, PT, R181, RZ, PT ;  /* 0x000000ffb500720c */ /* 0x000fe20003f25270 */
[----:B------:R-:W-:Y:S01]  /*6530*/  BSSY B0, `(.L_x_109) ;  /* 0x0000010000007945 */ /* 0x000fe20003800000 */
[----:B------:R-:W-:Y:S01]  /*6540*/  CS2R R142, SRZ ;  /* 0x00000000008e7805 */ /* 0x000fe2000001ff00 */
[--C-:B------:R-:W-:Y:S01]  /*6550*/  @P5 IMAD R6, R174, -0x10, R7.reuse ;  /* 0xfffffff0ae065824 */ /* 0x100fe200078e0207 */
[----:B------:R-:W-:Y:S01]  /*6560*/  CS2R R140, SRZ ;  /* 0x00000000008c7805 */ /* 0x000fe2000001ff00 */
[----:B------:R-:W-:Y:S01]  /*6570*/  @P5 IMAD R5, R172, -0x10, R7 ;  /* 0xfffffff0ac055824 */ /* 0x000fe200078e0207 */
[----:B------:R-:W-:Y:S01]  /*6580*/  CS2R R150, SRZ ;  /* 0x0000000000967805 */ /* 0x000fe2000001ff00 */
[----:B------:R-:W-:Y:S01]  /*6590*/  @P5 IMAD R4, R171, 0x10, R6 ;  /* 0x00000010ab045824 */ /* 0x000fe200078e0206 */
[----:B------:R-:W-:Y:S02]  /*65a0*/  CS2R R148, SRZ ;  /* 0x0000000000947805 */ /* 0x000fe4000001ff00 */
[----:B------:R-:W-:Y:S02]  /*65b0*/  CS2R R146, SRZ ;  /* 0x0000000000927805 */ /* 0x000fe4000001ff00 */
[----:B------:R-:W-:Y:S02]  /*65c0*/  CS2R R144, SRZ ;  /* 0x0000000000907805 */ /* 0x000fe4000001ff00 */
[----:B------:R-:W-:Y:S02]  /*65d0*/  CS2R R154, SRZ ;  /* 0x00000000009a7805 */ /* 0x000fe4000001ff00 */
[----:B------:R-:W-:Y:S01]  /*65e0*/  CS2R R152, SRZ ;  /* 0x0000000000987805 */ /* 0x000fe2000001ff00 */
[----:B------:R-:W-:Y:S06]  /*65f0*/  @P1 BRA `(.L_x_110) ;  /* 0x00000000000c1947 */ /* 0x000fec0003800000 */
[----:B------:R-:W-:Y:S04]  /*6600*/  SHF.L.U32 R0, R167, 0x1f, RZ ;  /* 0x0000001fa7007819 */ /* 0x000fe800000006ff */
[----:B------:R-:W1:Y:S02]  /*6610*/  SYNCS.PHASECHK.TRANS64.TRYWAIT P1, [R3+URZ+0x50], R0 ;  /* 0x00005000030075a7 */ /* 0x000e6400080211ff */
[----:B-1----:R-:W-:Y:S05]  /*6620*/  @!P1 BRA `(.L_x_111) ;  /* 0x0000006000a49947 */ /* 0x002fea0003800000 */
.L_x_110:
[----:B------:R-:W-:Y:S05]  /*6630*/  BSYNC B0 ;  /* 0x0000000000007941 */ /* 0x000fea0003800000 */
.L_x_109:
[----:B------:R-:W-:Y:S01]  /*6640*/  ISETP.NE.AND P1, PT, R182, RZ, PT ;  /* 0x000000ffb600720c */ /* 0x000fe20003f25270 */
[----:B-1----:R-:W-:Y:S02]  /*6650*/  VIADD R3, R3, 0x70 ;  /* 0x0000007003037836 */ /* 0x002fe40000000000 */
[----:B------:R-:W-:Y:S02]  /*6660*/  IMAD.U32 R0, RZ, RZ, UR45 ;  /* 0x0000002dff007e24 */ /* 0x000fe4000f8e00ff */
[----:B------:R-:W-:Y:S03]  /*6670*/  VIADD R168, R168, 0x1 ;  /* 0x00000001a8a87836 */ /* 0x000fe60000000000 */
[----:B------:R-:W-:Y:S05]  /*6680*/  PRMT R0, R0, 0x654, R3 ;  /* 0x0000065400007816 */ /* 0x000fea0000000003 */
[----:B------:R1:W2:Y:S04]  /*6690*/  @P1 LDS.128 R140, [R7] ;  /* 0x00000000078c1984 */ /* 0x0002a80000000c00 */
[----:B------:R1:W1:Y:S04]  /*66a0*/  @P1 LDS.128 R148, [R5+0x20] ;  /* 0x0000200005941984 */ /* 0x0002680000000c00 */
[----:B------:R1:W1:Y:S04]  /*66b0*/  @P1 LDS.128 R144, [R6+0x10] ;  /* 0x0000100006901984 */ /* 0x0002680000000c00 */
[----:B------:R1:W1:Y:S01]  /*66c0*/  @P1 LDS.128 R152, [R4+0x10] ;  /* 0x0000100004981984 */ /* 0x0002620000000c00 */
[C---:B------:R-:W-:Y:S01]  /*66d0*/  ISETP.NE.AND P1, PT, R168.reuse, 0x4, PT ;  /* 0x00000004a800780c */ /* 0x040fe20003f25270 */
[----:B------:R-:W-:Y:S01]  /*66e0*/  @!PT LDS RZ, [RZ] ;  /* 0x00000000fffff984 */ /* 0x000fe20000000800 */
[----:B------:R-:W-:Y:S01]  /*66f0*/  @!PT LDS RZ, [RZ] ;  /* 0x00000000fffff984 */ /* 0x000fe20000000800 */
[----:B------:R-:W-:Y:S01]  /*6700*/  @!PT LDS RZ, [RZ] ;  /* 0x00000000fffff984 */ /* 0x000fe20000000800 */
[----:B------:R-:W-:Y:S01]  /*6710*/  @!PT LDS RZ, [RZ] ;  /* 0x00000000fffff984 */ /* 0x000fe20000000800 */
[----:B------:R5:W-:Y:S06]  /*6720*/  MEMBAR.ALL.CTA ;  /* 0x0000000000007992 */ /* 0x000bec0000008000 */
[----:B-----5:R-:W5:Y:S01]  /*6730*/  FENCE.VIEW.ASYNC.S ;  /* 0x00000000000073c6 */ /* 0x020f620000000000 */
[----:B------:R-:W-:Y:S01]  /*6740*/  SEL R168, R168, RZ, P1 ;  /* 0x000000ffa8a87207 */ /* 0x000fe20000800000 */
[----:B-----5:R5:W-:Y:S02]  /*6750*/  SYNCS.ARRIVE.TRANS64.RED.A1T0 RZ, [R0+URZ], RZ ;  /* 0x000000ff00ff79a7 */ /* 0x020be400081004ff */
[----:B-----5:R-:W-:Y:S04]  /*6760*/  SEL R0, RZ, 0x1, P1 ;  /* 0x00000001ff007807 */ /* 0x020fe80000800000 */
[----:B--2---:R-:W-:Y:S02]  /*6770*/  LOP3.LUT R167, R167, R0, RZ, 0x3c, !PT ;  /* 0x00000000a7a77212 */ /* 0x004fe400078e3cff */
.L_x_108:
[----:B------:R-:W-:Y:S05]  /*6780*/  BSYNC B1 ;  /* 0x0000000000017941 */ /* 0x000fea0003800000 */
.L_x_107:
[----:B------:R-:W-:Y:S04]  /*6790*/  SHF.R.U32.HI R0, RZ, 0x15, R71 ;  /* 0x00000015ff007819 */ /* 0x000fe80000011647 */
[----:B------:R-:W-:Y:S01]  /*67a0*/  LOP3.LUT P1, RZ, R0, 0x3, R159, 0x48, !PT ;  /* 0x0000000300ff7812 */ /* 0x000fe2000782489f */
[----:B------:R-:W-:Y:S01]  /*67b0*/  @!UPT UIADD3 URZ, UPT, UPT, URZ, URZ, URZ ;  /* 0x000000fffffff290 */ /* 0x000fe2000fffe0ff */
[----:B----4-:R-:W-:Y:S11]  /*67c0*/  @P0 BRA `(.L_x_112) ;  /* 0x0000000000080947 */ /* 0x010ff60003800000 */
[----:B------:R-:W2:Y:S02]  /*67d0*/  SYNCS.PHASECHK.TRANS64.TRYWAIT P0, [R163+URZ+0xc0], R2 ;  /* 0x0000c002a30075a7 */ /* 0x000ea400080011ff */
[----:B--2---:R-:W-:Y:S05]  /*67e0*/  @!P0 BRA `(.L_x_113) ;  /* 0x0000006000488947 */ /* 0x004fea0003800000 */
.L_x_112:
[----:B------:R-:W-:Y:S04]  /*67f0*/  BSSY.RECONVERGENT B6, `(.L_x_114) ;  /* 0x0000012000067945 */ /* 0x000fe80003800200 */
[----:B------:R-:W-:Y:S05]  /*6800*/  @!P1 BRA `(.L_x_115) ;  /* 0x0000000000409947 */ /* 0x000fea0003800000 */
[----:B------:R-:W1:Y:S01]  /*6810*/  LDCU.64 UR8, c[0x4][0x78] ;  /* 0x01000f00ff0877ac */ /* 0x000e620008000a00 */
[----:B------:R-:W-:Y:S01]  /*6820*/  MOV R3, 0x0 ;  /* 0x0000000000037802 */ /* 0x000fe20000000f00 */
[----:B------:R-:W-:Y:S02]  /*6830*/  HFMA2 R12, -RZ, RZ, 0, 5.9604644775390625e-08 ;  /* 0x00000001ff0c7431 */ /* 0x000fe400000001ff */
[----:B------:R-:W-:Y:S02]  /*6840*/  IMAD.MOV.U32 R8, RZ, RZ, 0x192 ;  /* 0x00000192ff087424 */ /* 0x000fe400078e00ff */
[----:B------:R-:W-:Y:S01]  /*6850*/  IMAD.MOV.U32 R13, RZ, RZ, RZ ;  /* 0x000000ffff0d7224 */ /* 0x000fe200078e00ff */
[----:B------:R-:W4:Y:S01]  /*6860*/  LDCU.64 UR6, c[0x4][0x80] ;  /* 0x01001000ff0677ac */ /* 0x000f220008000a00 */
[----:B--2---:R-:W2:Y:S01]  /*6870*/  LDC.64 R2, c[0x4][R3] ;  /* 0x0100000003027b82 */ /* 0x004ea20000000a00 */
[----:B------:R-:W5:Y:S01]  /*6880*/  LDCU.64 UR4, c[0x4][0x18] ;  /* 0x01000300ff0477ac */ /* 0x000f620008000a00 */
[----:B-1----:R-:W-:Y:S01]  /*6890*/  MOV R5, UR9 ;  /* 0x0000000900057c02 */ /* 0x002fe20008000f00 */
[----:B------:R-:W-:Y:S01]  /*68a0*/  IMAD.U32 R4, RZ, RZ, UR8 ;  /* 0x00000008ff047e24 */ /* 0x000fe2000f8e00ff */
[----:B----4-:R-:W-:Y:S01]  /*68b0*/  MOV R7, UR7 ;  /* 0x0000000700077c02 */ /* 0x010fe20008000f00 */
[----:B------:R-:W-:Y:S01]  /*68c0*/  IMAD.U32 R6, RZ, RZ, UR6 ;  /* 0x00000006ff067e24 */ /* 0x000fe2000f8e00ff */
[----:B-----5:R-:W-:Y:S01]  /*68d0*/  MOV R11, UR5 ;  /* 0x00000005000b7c02 */ /* 0x020fe20008000f00 */
[----:B------:R-:W-:Y:S02]  /*68e0*/  IMAD.U32 R10, RZ, RZ, UR4 ;  /* 0x00000004ff0a7e24 */ /* 0x000fe4000f8e00ff */
[----:B------:R-:W-:Y:S07]  /*68f0*/  LEPC R20, `(.L_x_115) ;  /* 0x000000001014794e */ /* 0x000fee0000000000 */
[----:B--23--:R-:W-:Y:S05]  /*6900*/  CALL.ABS.NOINC R2 ;  /* 0x0000000002007343 */ /* 0x00cfea0003c00000 */
.L_x_115:
[----:B------:R-:W-:Y:S05]  /*6910*/  BSYNC.RECONVERGENT B6 ;  /* 0x0000000000067941 */ /* 0x000fea0003800200 */
.L_x_114:
[-C--:B------:R-:W-:Y:S01]  /*6920*/  F2FP.F16.E5M2.UNPACK_B R74, R140.reuse ;  /* 0x0000008cff4a723e */ /* 0x080fe200020004ff */
[----:B------:R-:W-:Y:S05]  /*6930*/  WARPSYNC.ALL ;  /* 0x0000000000007948 */ /* 0x000fea0003800000 */
[----:B------:R-:W-:Y:S01]  /*6940*/  R2UR UR4, R71 ;  /* 0x00000000470472ca */ /* 0x000fe200000e0000 */
[--C-:B------:R-:W-:Y:S01]  /*6950*/  HADD2.F32 R72, -RZ, R74.reuse.H0_H0 ;  /* 0x2000004aff487230 */ /* 0x100fe20000004100 */
[----:B------:R-:W-:Y:S01]  /*6960*/  F2FP.F16.E5M2.UNPACK_B R76, R140.H1 ;  /* 0x0000008cff4c723e */ /* 0x000fe200030004ff */
[----:B------:R-:W-:Y:S01]  /*6970*/  HADD2.F32 R75, -RZ, R74.H1_H1 ;  /* 0x3000004aff4b7230 */ /* 0x000fe20000004100 */
[-C--:B------:R-:W-:Y:S01]  /*6980*/  F2FP.F16.E5M2.UNPACK_B R78, R141.reuse ;  /* 0x0000008dff4e723e */ /* 0x080fe200020004ff */
[----:B------:R-:W-:Y:S01]  /*6990*/  BSSY.RECONVERGENT B0, `(.L_x_116) ;  /* 0x000011d000007945 */ /* 0x000fe20003800200 */
[----:B------:R-:W-:Y:S01]  /*69a0*/  F2FP.F16.E5M2.UNPACK_B R80, R141.H1 ;  /* 0x0000008dff50723e */ /* 0x000fe200030004ff */
[----:B------:R-:W-:Y:S01]  /*69b0*/  HADD2.F32 R74, -RZ, R76.H0_H0 ;  /* 0x2000004cff4a7230 */ /* 0x000fe20000004100 */
[-C--:B------:R-:W-:Y:S01]  /*69c0*/  F2FP.F16.E5M2.UNPACK_B R82, R142.reuse ;  /* 0x0000008eff52723e */ /* 0x080fe200020004ff */
[--C-:B------:R-:W-:Y:S01]  /*69d0*/  HADD2.F32 R77, -RZ, R78.reuse.H0_H0 ;  /* 0x2000004eff4d7230 */ /* 0x100fe20000004100 */
[----:B------:R-:W-:Y:S01]  /*69e0*/  F2FP.F16.E5M2.UNPACK_B R84, R142.H1 ;  /* 0x0000008eff54723e */ /* 0x000fe200030004ff */
[----:B------:R-:W-:Y:S01]  /*69f0*/  HADD2.F32 R78, -RZ, R78.H1_H1 ;  /* 0x3000004eff4e7230 */ /* 0x000fe20000004100 */
[-C--:B------:R-:W-:Y:S01]  /*6a00*/  F2FP.F16.E5M2.UNPACK_B R86, R143.reuse ;  /* 0x0000008fff56723e */ /* 0x080fe200020004ff */
[----:B-1----:R-:W3:Y:S01]  /*6a10*/  LDTM.x64 R4, tmem[UR4] ;  /* 0x00000004000479ee */ /* 0x002ee20008340000 */
[----:B------:R-:W-:Y:S01]  /*6a20*/  F2FP.F16.E5M2.UNPACK_B R88, R143.H1 ;  /* 0x0000008fff58723e */ /* 0x000fe200030004ff */
[----:B------:R-:W-:Y:S01]  /*6a30*/  HADD2.F32 R76, -RZ, R76.H1_H1 ;  /* 0x3000004cff4c7230 */ /* 0x000fe20000004100 */
[-C--:B------:R-:W-:Y:S01]  /*6a40*/  F2FP.F16.E5M2.UNPACK_B R90, R144.reuse ;  /* 0x00000090ff5a723e */ /* 0x080fe200020004ff */
[----:B------:R-:W-:Y:S01]  /*6a50*/  HADD2.F32 R79, -RZ, R80.H0_H0 ;  /* 0x20000050ff4f7230 */ /* 0x000fe20000004100 */
[----:B------:R-:W-:Y:S01]  /*6a60*/  F2FP.F16.E5M2.UNPACK_B R92, R144.H1 ;  /* 0x00000090ff5c723e */ /* 0x000fe200030004ff */
[--C-:B------:R-:W-:Y:S01]  /*6a70*/  HADD2.F32 R81, -RZ, R82.reuse.H0_H0 ;  /* 0x20000052ff517230 */ /* 0x100fe20000004100 */
[----:B------:R-:W-:Y:S01]  /*6a80*/  SHF.L.U32 R188, R166, 0x4, RZ ;  /* 0x00000004a6bc7819 */ /* 0x000fe200000006ff */
[----:B------:R-:W-:Y:S01]  /*6a90*/  HADD2.F32 R82, -RZ, R82.H1_H1 ;  /* 0x30000052ff527230 */ /* 0x000fe20000004100 */
[----:B------:R-:W-:Y:S01]  /*6aa0*/  SHF.L.U32 R190, R165, 0x4, RZ ;  /* 0x00000004a5be7819 */ /* 0x000fe200000006ff */
[--C-:B------:R-:W-:Y:S01]  /*6ab0*/  HADD2.F32 R85, -RZ, R86.reuse.H0_H0 ;  /* 0x20000056ff557230 */ /* 0x100fe20000004100 */
[C---:B------:R-:W-:Y:S01]  /*6ac0*/  IADD3 R178, PT, PT, R173.reuse, R188, RZ ;  /* 0x000000bcadb27210 */ /* 0x040fe20007ffe0ff */
[----:B------:R-:W-:Y:S01]  /*6ad0*/  HADD2.F32 R86, -RZ, R86.H1_H1 ;  /* 0x30000056ff567230 */ /* 0x000fe20000004100 */
[----:B------:R-:W-:Y:S01]  /*6ae0*/  IADD3 R180, PT, PT, R173, R190, RZ ;  /* 0x000000beadb47210 */ /* 0x000fe20007ffe0ff */
[--C-:B------:R-:W-:Y:S01]  /*6af0*/  HADD2.F32 R89, -RZ, R90.reuse.H0_H0 ;  /* 0x2000005aff597230 */ /* 0x100fe20000004100 */
[----:B------:R-:W-:Y:S01]  /*6b00*/  SHF.L.U32 R183, R171, 0x4, RZ ;  /* 0x00000004abb77819 */ /* 0x000fe200000006ff */
[----:B------:R-:W-:Y:S01]  /*6b10*/  HADD2.F32 R90, -RZ, R90.H1_H1 ;  /* 0x3000005aff5a7230 */ /* 0x000fe20000004100 */
[----:B------:R-:W-:Y:S01]  /*6b20*/  F2FP.F16.E5M2.UNPACK_B R94, R145 ;  /* 0x00000091ff5e723e */ /* 0x000fe200020004ff */
[----:B------:R-:W-:Y:S01]  /*6b30*/  HADD2.F32 R80, -RZ, R80.H1_H1 ;  /* 0x30000050ff507230 */ /* 0x000fe20000004100 */
[----:B------:R-:W-:Y:S01]  /*6b40*/  F2FP.F16.E5M2.UNPACK_B R98, R146 ;  /* 0x00000092ff62723e */ /* 0x000fe200020004ff */
[----:B------:R-:W-:Y:S01]  /*6b50*/  HADD2.F32 R83, -RZ, R84.H0_H0 ;  /* 0x20000054ff537230 */ /* 0x000fe20000004100 */
[----:B------:R-:W-:Y:S01]  /*6b60*/  F2FP.F16.E5M2.UNPACK_B R102, R147 ;  /* 0x00000093ff66723e */ /* 0x000fe200020004ff */
[--C-:B------:R-:W-:Y:S01]  /*6b70*/  HADD2.F32 R93, -RZ, R94.reuse.H0_H0 ;  /* 0x2000005eff5d7230 */ /* 0x100fe20000004100 */
[----:B------:R-:W-:Y:S01]  /*6b80*/  F2FP.F16.E5M2.UNPACK_B R106, R148 ;  /* 0x00000094ff6a723e */ /* 0x000fe200020004ff */
[C---:B---3--:R-:W-:Y:S01]  /*6b90*/  FMUL R0, R70.reuse, R4 ;  /* 0x0000000446007220 */ /* 0x048fe20000400000 */
[C---:B--2---:R-:W-:Y:S01]  /*6ba0*/  FMUL R2, R70.reuse, R5 ;  /* 0x0000000546027220 */ /* 0x044fe20000400000 */
[C---:B------:R-:W-:Y:S01]  /*6bb0*/  FMUL R4, R70.reuse, R8 ;  /* 0x0000000846047220 */ /* 0x040fe20000400000 */
[C---:B------:R-:W-:Y:S01]  /*6bc0*/  FMUL R5, R70.reuse, R9 ;  /* 0x0000000946057220 */ /* 0x040fe20000400000 */
[C---:B------:R-:W-:Y:S01]  /*6bd0*/  FFMA R0, R73.reuse, R72, R0 ;  /* 0x0000004849007223 */ /* 0x040fe20000000000 */
[C---:B------:R-:W-:Y:S01]  /*6be0*/  FFMA R2, R73.reuse, R75, R2 ;  /* 0x0000004b49027223 */ /* 0x040fe20000000002 */
[C---:B------:R-:W-:Y:S01]  /*6bf0*/  FMUL R8, R70.reuse, R12 ;  /* 0x0000000c46087220 */ /* 0x040fe20000400000 */
[C---:B------:R-:W-:Y:S01]  /*6c00*/  FMUL R9, R70.reuse, R13 ;  /* 0x0000000d46097220 */ /* 0x040fe20000400000 */
[C---:B------:R-:W-:Y:S01]  /*6c10*/  FMUL R12, R70.reuse, R16 ;  /* 0x00000010460c7220 */ /* 0x040fe20000400000 */
[C---:B------:R-:W-:Y:S01]  /*6c20*/  FMUL R13, R70.reuse, R17 ;  /* 0x00000011460d7220 */ /* 0x040fe20000400000 */
[C---:B------:R-:W-:Y:S01]  /*6c30*/  FMUL R16, R70.reuse, R20 ;  /* 0x0000001446107220 */ /* 0x040fe20000400000 */
[C---:B------:R-:W-:Y:S01]  /*6c40*/  FMUL R17, R70.reuse, R21 ;  /* 0x0000001546117220 */ /* 0x040fe20000400000 */
[----:B------:R-:W-:Y:S02]  /*6c50*/  HADD2.F32 R94, -RZ, R94.H1_H1 ;  /* 0x3000005eff5e7230 */ /* 0x000fe40000004100 */
[C---:B------:R-:W-:Y:S01]  /*6c60*/  FMUL R20, R70.reuse, R24 ;  /* 0x0000001846147220 */ /* 0x040fe20000400000 */
[C---:B------:R-:W-:Y:S01]  /*6c70*/  FMUL R21, R70.reuse, R25 ;  /* 0x0000001946157220 */ /* 0x040fe20000400000 */
[--C-:B------:R-:W-:Y:S02]  /*6c80*/  HADD2.F32 R97, -RZ, R98.reuse.H0_H0 ;  /* 0x20000062ff617230 */ /* 0x100fe40000004100 */
[C---:B------:R-:W-:Y:S01]  /*6c90*/  FMUL R24, R70.reuse, R28 ;  /* 0x0000001c46187220 */ /* 0x040fe20000400000 */
[----:B------:R-:W-:Y:S02]  /*6ca0*/  HADD2.F32 R98, -RZ, R98.H1_H1 ;  /* 0x30000062ff627230 */ /* 0x000fe40000004100 */
[C---:B------:R-:W-:Y:S01]  /*6cb0*/  FMUL R25, R70.reuse, R29 ;  /* 0x0000001d46197220 */ /* 0x040fe20000400000 */
[--C-:B------:R-:W-:Y:S02]  /*6cc0*/  HADD2.F32 R101, -RZ, R102.reuse.H0_H0 ;  /* 0x20000066ff657230 */ /* 0x100fe40000004100 */
[C---:B------:R-:W-:Y:S01]  /*6cd0*/  FMUL R28, R70.reuse, R32 ;  /* 0x00000020461c7220 */ /* 0x040fe20000400000 */
[----:B------:R-:W-:Y:S02]  /*6ce0*/  HADD2.F32 R102, -RZ, R102.H1_H1 ;  /* 0x30000066ff667230 */ /* 0x000fe40000004100 */
[C---:B------:R-:W-:Y:S01]  /*6cf0*/  FMUL R29, R70.reuse, R33 ;  /* 0x00000021461d7220 */ /* 0x040fe20000400000 */
[--C-:B------:R-:W-:Y:S02]  /*6d00*/  HADD2.F32 R105, -RZ, R106.reuse.H0_H0 ;  /* 0x2000006aff697230 */ /* 0x100fe40000004100 */
[C---:B------:R-:W-:Y:S01]  /*6d10*/  FMUL R32, R70.reuse, R36 ;  /* 0x0000002446207220 */ /* 0x040fe20000400000 */
[----:B------:R-:W-:Y:S01]  /*6d20*/  F2FP.F16.E5M2.UNPACK_B R96, R145.H1 ;  /* 0x00000091ff60723e */ /* 0x000fe200030004ff */
[----:B------:R-:W-:Y:S02]  /*6d30*/  HADD2.F32 R106, -RZ, R106.H1_H1 ;  /* 0x3000006aff6a7230 */ /* 0x000fe40000004100 */
[C---:B------:R-:W-:Y:S01]  /*6d40*/  FMUL R33, R70.reuse, R37 ;  /* 0x0000002546217220 */ /* 0x040fe20000400000 */
[C---:B------:R-:W-:Y:S01]  /*6d50*/  FMUL R36, R70.reuse, R40 ;  /* 0x0000002846247220 */ /* 0x040fe20000400000 */
[----:B------:R-:W-:Y:S01]  /*6d60*/  F2FP.F16.E5M2.UNPACK_B R100, R146.H1 ;  /* 0x00000092ff64723e */ /* 0x000fe200030004ff */
        /* <DEDUP_REMOVED lines=8> */
[----:B------:R-:W-:Y:S01]  /*6df0*/  F2FP.F16.E5M2.UNPACK_B R110, R149 ;  /* 0x00000095ff6e723e */ /* 0x000fe200020004ff */
[C---:B------:R-:W-:Y:S01]  /*6e00*/  FMUL R49, R70.reuse, R53 ;  /* 0x0000003546317220 */ /* 0x040fe20000400000 */
[C---:B------:R-:W-:Y:S01]  /*6e10*/  FMUL R52, R70.reuse, R56 ;  /* 0x0000003846347220 */ /* 0x040fe20000400000 */
[----:B------:R-:W-:Y:S01]  /*6e20*/  F2FP.F16.E5M2.UNPACK_B R112, R149.H1 ;  /* 0x00000095ff70723e */ /* 0x000fe200030004ff */
[C---:B------:R-:W-:Y:S01]  /*6e30*/  FMUL R53, R70.reuse, R57 ;  /* 0x0000003946357220 */ /* 0x040fe20000400000 */
[--C-:B------:R-:W-:Y:S02]  /*6e40*/  HADD2.F32 R109, -RZ, R110.reuse.H0_H0 ;  /* 0x2000006eff6d7230 */ /* 0x100fe40000004100 */
[C---:B------:R-:W-:Y:S01]  /*6e50*/  FMUL R56, R70.reuse, R60 ;  /* 0x0000003c46387220 */ /* 0x040fe20000400000 */
[----:B------:R-:W-:Y:S01]  /*6e60*/  F2FP.F16.E5M2.UNPACK_B R114, R150 ;  /* 0x00000096ff72723e */ /* 0x000fe200020004ff */
[----:B------:R-:W-:Y:S02]  /*6e70*/  HADD2.F32 R110, -RZ, R110.H1_H1 ;  /* 0x3000006eff6e7230 */ /* 0x000fe40000004100 */
[C---:B------:R-:W-:Y:S01]  /*6e80*/  FMUL R57, R70.reuse, R61 ;  /* 0x0000003d46397220 */ /* 0x040fe20000400000 */
[C---:B------:R-:W-:Y:S01]  /*6e90*/  FMUL R60, R70.reuse, R64 ;  /* 0x00000040463c7220 */ /* 0x040fe20000400000 */
[----:B------:R-:W-:Y:S01]  /*6ea0*/  F2FP.F16.E5M2.UNPACK_B R116, R150.H1 ;  /* 0x00000096ff74723e */ /* 0x000fe200030004ff */
[--C-:B------:R-:W-:Y:S02]  /*6eb0*/  HADD2.F32 R113, -RZ, R114.reuse.H0_H0 ;  /* 0x20000072ff717230 */ /* 0x100fe40000004100 */
[C---:B------:R-:W-:Y:S01]  /*6ec0*/  FMUL R61, R70.reuse, R65 ;  /* 0x00000041463d7220 */ /* 0x040fe20000400000 */
[----:B------:R-:W-:Y:S02]  /*6ed0*/  HADD2.F32 R114, -RZ, R114.H1_H1 ;  /* 0x30000072ff727230 */ /* 0x000fe40000004100 */
[C---:B------:R-:W-:Y:S01]  /*6ee0*/  FMUL R3, R70.reuse, R6 ;  /* 0x0000000646037220 */ /* 0x040fe20000400000 */
[----:B------:R-:W-:Y:S01]  /*6ef0*/  F2FP.F16.E5M2.UNPACK_B R118, R151 ;  /* 0x00000097ff76723e */ /* 0x000fe200020004ff */
[C---:B------:R-:W-:Y:S01]  /*6f00*/  FMUL R7, R70.reuse, R7 ;  /* 0x0000000746077220 */ /* 0x040fe20000400000 */
[C---:B------:R-:W-:Y:S01]  /*6f10*/  FMUL R6, R70.reuse, R10 ;  /* 0x0000000a46067220 */ /* 0x040fe20000400000 */
[----:B------:R-:W-:Y:S01]  /*6f20*/  F2FP.F16.E5M2.UNPACK_B R120, R151.H1 ;  /* 0x00000097ff78723e */ /* 0x000fe200030004ff */
[C---:B------:R-:W-:Y:S01]  /*6f30*/  FFMA R3, R73.reuse, R74, R3 ;  /* 0x0000004a49037223 */ /* 0x040fe20000000003 */
[C---:B------:R-:W-:Y:S01]  /*6f40*/  FFMA R7, R73.reuse, R76, R7 ;  /* 0x0000004c49077223 */ /* 0x040fe20000000007 */
[----:B------:R-:W-:Y:S01]  /*6f50*/  F2FP.F16.E5M2.UNPACK_B R122, R152 ;  /* 0x00000098ff7a723e */ /* 0x000fe200020004ff */
[C---:B------:R-:W-:Y:S01]  /*6f60*/  FFMA R4, R73.reuse, R77, R4 ;  /* 0x0000004d49047223 */ /* 0x040fe20000000004 */
[C---:B------:R-:W-:Y:S01]  /*6f70*/  FFMA R5, R73.reuse, R78, R5 ;  /* 0x0000004e49057223 */ /* 0x040fe20000000005 */
[----:B------:R-:W-:Y:S01]  /*6f80*/  F2FP.F16.E5M2.UNPACK_B R124, R152.H1 ;  /* 0x00000098ff7c723e */ /* 0x000fe200030004ff */
[----:B------:R-:W-:Y:S01]  /*6f90*/  FFMA R6, R73, R79, R6 ;  /* 0x0000004f49067223 */ /* 0x000fe20000000006 */
[----:B------:R-:W-:Y:S01]  /*6fa0*/  F2FP.SATFINITE.E5M2.F32.PACK_AB_MERGE_C R179, R7, R3, RZ ;  /* 0x0000000307b3723e */ /* 0x000fe200048060ff */
[--C-:B------:R-:W-:Y:S02]  /*6fb0*/  HADD2.F32 R117, -RZ, R118.reuse.H0_H0 ;  /* 0x20000076ff757230 */ /* 0x100fe40000004100 */
[----:B------:R-:W-:Y:S01]  /*6fc0*/  FMUL R11, R70, R11 ;  /* 0x0000000b460b7220 */ /* 0x000fe20000400000 */
[----:B------:R-:W-:Y:S01]  /*6fd0*/  HADD2.F32 R118, -RZ, R118.H1_H1 ;  /* 0x30000076ff767230 */ /* 0x000fe20000004100 */
[----:B------:R-:W-:Y:S01]  /*6fe0*/  F2FP.SATFINITE.E5M2.F32.PACK_AB_MERGE_C R184, R2, R0, R179 ;  /* 0x0000000002b8723e */ /* 0x000fe200048060b3 */
[--C-:B------:R-:W-:Y:S01]  /*6ff0*/  HADD2.F32 R121, -RZ, R122.reuse.H0_H0 ;  /* 0x2000007aff797230 */ /* 0x100fe20000004100 */
[----:B------:R-:W-:Y:S01]  /*7000*/  IADD3 R179, PT, PT, R183, R178, RZ ;  /* 0x000000b2b7b37210 */ /* 0x000fe20007ffe0ff */
[C---:B------:R-:W-:Y:S01]  /*7010*/  FFMA R11, R73.reuse, R80, R11 ;  /* 0x00000050490b7223 */ /* 0x040fe2000000000b */
[C---:B------:R-:W-:Y:S01]  /*7020*/  FFMA R8, R73.reuse, R81, R8 ;  /* 0x0000005149087223 */ /* 0x040fe20000000008 */
[----:B------:R-:W-:Y:S01]  /*7030*/  FFMA R9, R73, R82, R9 ;  /* 0x0000005249097223 */ /* 0x000fe20000000009 */
[----:B------:R-:W-:Y:S02]  /*7040*/  HADD2.F32 R122, -RZ, R122.H1_H1 ;  /* 0x3000007aff7a7230 */ /* 0x000fe40000004100 */
[C---:B------:R-:W-:Y:S01]  /*7050*/  FMUL R10, R70.reuse, R14 ;  /* 0x0000000e460a7220 */ /* 0x040fe20000400000 */
[----:B------:R-:W-:Y:S01]  /*7060*/  HADD2.F32 R84, -RZ, R84.H1_H1 ;  /* 0x30000054ff547230 */ /* 0x000fe20000004100 */
[----:B------:R-:W-:Y:S01]  /*7070*/  F2FP.SATFINITE.E5M2.F32.PACK_AB_MERGE_C R185, R11, R6, RZ ;  /* 0x000000060bb9723e */ /* 0x000fe200048060ff */
[C---:B------:R-:W-:Y:S01]  /*7080*/  FMUL R15, R70.reuse, R15 ;  /* 0x0000000f460f7220 */ /* 0x040fe20000400000 */
[--C-:B------:R-:W-:Y:S02]  /*7090*/  HADD2.F32 R87, -RZ, R88.reuse.H0_H0 ;  /* 0x20000058ff577230 */ /* 0x100fe40000004100 */
[----:B------:R-:W-:Y:S01]  /*70a0*/  FFMA R10, R73, R83, R10 ;  /* 0x00000053490a7223 */ /* 0x000fe2000000000a */
[----:B------:R-:W-:Y:S01]  /*70b0*/  F2FP.SATFINITE.E5M2.F32.PACK_AB_MERGE_C R185, R5, R4, R185 ;  /* 0x0000000405b9723e */ /* 0x000fe200048060b9 */
[C---:B------:R-:W-:Y:S01]  /*70c0*/  FFMA R15, R73.reuse, R84, R15 ;  /* 0x00000054490f7223 */ /* 0x040fe2000000000f */
[C---:B------:R-:W-:Y:S01]  /*70d0*/  FFMA R12, R73.reuse, R85, R12 ;  /* 0x00000055490c7223 */ /* 0x040fe2000000000c */
[----:B------:R-:W-:Y:S01]  /*70e0*/  FFMA R13, R73, R86, R13 ;  /* 0x00000056490d7223 */ /* 0x000fe2000000000d */
[----:B------:R-:W-:Y:S02]  /*70f0*/  HADD2.F32 R88, -RZ, R88.H1_H1 ;  /* 0x30000058ff587230 */ /* 0x000fe40000004100 */
[C---:B------:R-:W-:Y:S01]  /*7100*/  FMUL R14, R70.reuse, R18 ;  /* 0x00000012460e7220 */ /* 0x040fe20000400000 */
[----:B------:R-:W-:Y:S01]  /*7110*/  F2FP.F16.E5M2.UNPACK_B R126, R153 ;  /* 0x00000099ff7e723e */ /* 0x000fe200020004ff */
[C---:B------:R-:W-:Y:S01]  /*7120*/  FMUL R19, R70.reuse, R19 ;  /* 0x0000001346137220 */ /* 0x040fe20000400000 */
[----:B------:R-:W-:Y:S01]  /*7130*/  HADD2.F32 R91, -RZ, R92.H0_H0 ;  /* 0x2000005cff5b7230 */ /* 0x000fe20000004100 */
[----:B------:R-:W-:Y:S01]  /*7140*/  F2FP.SATFINITE.E5M2.F32.PACK_AB_MERGE_C R186, R15, R10, RZ ;  /* 0x0000000a0fba723e */ /* 0x000fe200048060ff */
[C---:B------:R-:W-:Y:S01]  /*7150*/  FFMA R14, R73.reuse, R87, R14 ;  /* 0x00000057490e7223 */ /* 0x040fe2000000000e */
[C---:B------:R-:W-:Y:S01]  /*7160*/  FFMA R19, R73.reuse, R88, R19 ;  /* 0x0000005849137223 */ /* 0x040fe20000000013 */
[C---:B------:R-:W-:Y:S01]  /*7170*/  FFMA R16, R73.reuse, R89, R16 ;  /* 0x0000005949107223 */ /* 0x040fe20000000010 */
[----:B------:R-:W-:Y:S01]  /*7180*/  F2FP.F16.E5M2.UNPACK_B R128, R153.H1 ;  /* 0x00000099ff80723e */ /* 0x000fe200030004ff */
[----:B------:R-:W-:Y:S01]  /*7190*/  FFMA R17, R73, R90, R17 ;  /* 0x0000005a49117223 */ /* 0x000fe20000000011 */
[----:B------:R-:W-:Y:S01]  /*71a0*/  F2FP.SATFINITE.E5M2.F32.PACK_AB_MERGE_C R186, R9, R8, R186 ;  /* 0x0000000809ba723e */ /* 0x000fe200048060ba */
[--C-:B------:R-:W-:Y:S01]  /*71b0*/  HADD2.F32 R125, -RZ, R126.reuse.H0_H0 ;  /* 0x2000007eff7d7230 */ /* 0x100fe20000004100 */
[----:B------:R-:W-:Y:S01]  /*71c0*/  F2FP.SATFINITE.E5M2.F32.PACK_AB_MERGE_C R187, R19, R14, RZ ;  /* 0x0000000e13bb723e */ /* 0x000fe200048060ff */
[----:B------:R-:W-:Y:S02]  /*71d0*/  HADD2.F32 R126, -RZ, R126.H1_H1 ;  /* 0x3000007eff7e7230 */ /* 0x000fe40000004100 */
[C---:B------:R-:W-:Y:S01]  /*71e0*/  FMUL R18, R70.reuse, R22 ;  /* 0x0000001646127220 */ /* 0x040fe20000400000 */
[----:B------:R-:W-:Y:S01]  /*71f0*/  HADD2.F32 R92, -RZ, R92.H1_H1 ;  /* 0x3000005cff5c7230 */ /* 0x000fe20000004100 */
[----:B------:R-:W-:Y:S01]  /*7200*/  F2FP.SATFINITE.E5M2.F32.PACK_AB_MERGE_C R187, R13, R12, R187 ;  /* 0x0000000c0dbb723e */ /* 0x000fe200048060bb */
[C---:B------:R-:W-:Y:S01]  /*7210*/  FMUL R23, R70.reuse, R23 ;  /* 0x0000001746177220 */ /* 0x040fe20000400000 */
[--C-:B------:R-:W-:Y:S02]  /*7220*/  HADD2.F32 R95, -RZ, R96.reuse.H0_H0 ;  /* 0x20000060ff5f7230 */ /* 0x100fe40000004100 */
[C---:B------:R-:W-:Y:S01]  /*7230*/  FFMA R18, R73.reuse, R91, R18 ;  /* 0x0000005b49127223 */ /* 0x040fe20000000012 */
[----:B------:R-:W-:Y:S01]  /*7240*/  HADD2.F32 R96, -RZ, R96.H1_H1 ;  /* 0x30000060ff607230 */ /* 0x000fe20000004100 */
[----:B------:R1:W-:Y:S01]  /*7250*/  STS.128 [R137+UR44+0x8200], R184 ;  /* 0x008200b889007988 */ /* 0x0003e20008000c2c */
[C---:B------:R-:W-:Y:S01]  /*7260*/  FFMA R23, R73.reuse, R92, R23 ;  /* 0x0000005c49177223 */ /* 0x040fe20000000017 */
[C---:B------:R-:W-:Y:S01]  /*7270*/  FFMA R20, R73.reuse, R93, R20 ;  /* 0x0000005d49147223 */ /* 0x040fe20000000014 */
[----:B------:R-:W-:Y:S01]  /*7280*/  FFMA R21, R73, R94, R21 ;  /* 0x0000005e49157223 */ /* 0x000fe20000000015 */
        /* <DEDUP_REMOVED lines=20> */
[----:B------:R-:W-:Y:S02]  /*73d0*/  HADD2.F32 R104, -RZ, R104.H1_H1 ;  /* 0x30000068ff687230 */ /* 0x000fe40000004100 */
        /* <DEDUP_REMOVED lines=24> */
[----:B------:R1:W-:Y:S01]  /*7560*/  STS.128 [R178+0x8010], R192 ;  /* 0x008010c0b2007388 */ /* 0x0003e20000000c00 */
[C---:B------:R-:W-:Y:S01]  /*7570*/  FFMA R39, R73.reuse, R108, R39 ;  /* 0x0000006c49277223 */ /* 0x040fe20000000027 */
[C---:B------:R-:W-:Y:S01]  /*7580*/  FFMA R36, R73.reuse, R109, R36 ;  /* 0x0000006d49247223 */ /* 0x040fe20000000024 */
[----:B------:R-:W-:Y:S01]  /*7590*/  FFMA R37, R73, R110, R37 ;  /* 0x0000006e49257223 */ /* 0x000fe20000000025 */
[----:B------:R-:W-:Y:S01]  /*75a0*/  FMUL R38, R70, R42 ;  /* 0x0000002a46267220 */ /* 0x000fe20000400000 */
[----:B------:R-:W-:Y:S01]  /*75b0*/  ISETP.NE.AND P0, PT, R176, RZ, PT ;  /* 0x000000ffb000720c */ /* 0x000fe20003f05270 */
[C---:B------:R-:W-:Y:S01]  /*75c0*/  FMUL R43, R70.reuse, R43 ;  /* 0x0000002b462b7220 */ /* 0x040fe20000400000 */
[--C-:B------:R-:W-:Y:S01]  /*75d0*/  HADD2.F32 R115, -RZ, R116.reuse.H0_H0 ;  /* 0x20000074ff737230 */ /* 0x100fe20000004100 */
[----:B------:R-:W-:Y:S01]  /*75e0*/  F2FP.SATFINITE.E5M2.F32.PACK_AB_MERGE_C R196, R39, R34, RZ ;  /* 0x0000002227c4723e */ /* 0x000fe200048060ff */
[C---:B------:R-:W-:Y:S01]  /*75f0*/  FFMA R38, R73.reuse, R111, R38 ;  /* 0x0000006f49267223 */ /* 0x040fe20000000026 */
[C---:B------:R-:W-:Y:S01]  /*7600*/  FFMA R43, R73.reuse, R112, R43 ;  /* 0x00000070492b7223 */ /* 0x040fe2000000002b */
[----:B------:R-:W-:Y:S01]  /*7610*/  FFMA R40, R73, R113, R40 ;  /* 0x0000007149287223 */ /* 0x000fe20000000028 */
[----:B------:R-:W-:Y:S01]  /*7620*/  F2FP.SATFINITE.E5M2.F32.PACK_AB_MERGE_C R196, R33, R32, R196 ;  /* 0x0000002021c4723e */ /* 0x000fe200048060c4 */
[----:B------:R-:W-:Y:S01]  /*7630*/  FFMA R41, R73, R114, R41 ;  /* 0x0000007249297223 */ /* 0x000fe20000000029 */
[----:B------:R-:W-:Y:S01]  /*7640*/  HADD2.F32 R116, -RZ, R116.H1_H1 ;  /* 0x30000074ff747230 */ /* 0x000fe20000004100 */
[----:B------:R-:W-:Y:S01]  /*7650*/  F2FP.SATFINITE.E5M2.F32.PACK_AB_MERGE_C R197, R43, R38, RZ ;  /* 0x000000262bc5723e */ /* 0x000fe200048060ff */
[C---:B------:R-:W-:Y:S01]  /*7660*/  FMUL R42, R70.reuse, R46 ;  /* 0x0000002e462a7220 */ /* 0x040fe20000400000 */
[C---:B------:R-:W-:Y:S01]  /*7670*/  FMUL R47, R70.reuse, R47 ;  /* 0x0000002f462f7220 */ /* 0x040fe20000400000 */
[--C-:B------:R-:W-:Y:S01]  /*7680*/  HADD2.F32 R119, -RZ, R120.reuse.H0_H0 ;  /* 0x20000078ff777230 */ /* 0x100fe20000004100 */
[----:B------:R-:W-:Y:S01]  /*7690*/  F2FP.SATFINITE.E5M2.F32.PACK_AB_MERGE_C R197, R37, R36, R197 ;  /* 0x0000002425c5723e */ /* 0x000fe200048060c5 */
[C---:B------:R-:W-:Y:S01]  /*76a0*/  FFMA R42, R73.reuse, R115, R42 ;  /* 0x00000073492a7223 */ /* 0x040fe2000000002a */
[C---:B------:R-:W-:Y:S01]  /*76b0*/  FFMA R47, R73.reuse, R116, R47 ;  /* 0x00000074492f7223 */ /* 0x040fe2000000002f */
[----:B------:R-:W-:Y:S01]  /*76c0*/  FFMA R44, R73, R117, R44 ;  /* 0x00000075492c7223 */ /* 0x000fe2000000002c */
[----:B------:R-:W-:Y:S01]  /*76d0*/  ISETP.NE.AND P6, PT, R189, RZ, PT ;  /* 0x000000ffbd00720c */ /* 0x000fe20003fc5270 */
[----:B------:R-:W-:Y:S01]  /*76e0*/  FFMA R45, R73, R118, R45 ;  /* 0x00000076492d7223 */ /* 0x000fe2000000002d */
[----:B------:R-:W-:Y:S01]  /*76f0*/  HADD2.F32 R120, -RZ, R120.H1_H1 ;  /* 0x30000078ff787230 */ /* 0x000fe20000004100 */
[----:B------:R-:W-:Y:S01]  /*7700*/  F2FP.SATFINITE.E5M2.F32.PACK_AB_MERGE_C R198, R47, R42, RZ ;  /* 0x0000002a2fc6723e */ /* 0x000fe200048060ff */
[C---:B------:R-:W-:Y:S01]  /*7710*/  FMUL R46, R70.reuse, R50 ;  /* 0x00000032462e7220 */ /* 0x040fe20000400000 */
[C---:B------:R-:W-:Y:S01]  /*7720*/  FMUL R51, R70.reuse, R51 ;  /* 0x0000003346337220 */ /* 0x040fe20000400000 */
[--C-:B------:R-:W-:Y:S02]  /*7730*/  HADD2.F32 R123, -RZ, R124.reuse.H0_H0 ;  /* 0x2000007cff7b7230 */ /* 0x100fe40000004100 */
[C---:B------:R-:W-:Y:S01]  /*7740*/  FMUL R50, R70.reuse, R54 ;  /* 0x0000003646327220 */ /* 0x040fe20000400000 */
[C---:B------:R-:W-:Y:S01]  /*7750*/  FFMA R46, R73.reuse, R119, R46 ;  /* 0x00000077492e7223 */ /* 0x040fe2000000002e */
[----:B------:R-:W-:Y:S02]  /*7760*/  HADD2.F32 R124, -RZ, R124.H1_H1 ;  /* 0x3000007cff7c7230 */ /* 0x000fe40000004100 */
[C---:B------:R-:W-:Y:S01]  /*7770*/  FFMA R51, R73.reuse, R120, R51 ;  /* 0x0000007849337223 */ /* 0x040fe20000000033 */
[C---:B------:R-:W-:Y:S01]  /*7780*/  FMUL R55, R70.reuse, R55 ;  /* 0x0000003746377220 */ /* 0x040fe20000400000 */
[C---:B------:R-:W-:Y:S01]  /*7790*/  FFMA R48, R73.reuse, R121, R48 ;  /* 0x0000007949307223 */ /* 0x040fe20000000030 */
[C---:B------:R-:W-:Y:S01]  /*77a0*/  FFMA R49, R73.reuse, R122, R49 ;  /* 0x0000007a49317223 */ /* 0x040fe20000000031 */
[--C-:B------:R-:W-:Y:S02]  /*77b0*/  HADD2.F32 R127, -RZ, R128.reuse.H0_H0 ;  /* 0x20000080ff7f7230 */ /* 0x100fe40000004100 */
[C---:B------:R-:W-:Y:S01]  /*77c0*/  FFMA R50, R73.reuse, R123, R50 ;  /* 0x0000007b49327223 */ /* 0x040fe20000000032 */
[----:B------:R-:W-:Y:S02]  /*77d0*/  HADD2.F32 R128, -RZ, R128.H1_H1 ;  /* 0x30000080ff807230 */ /* 0x000fe40000004100 */
[C---:B------:R-:W-:Y:S01]  /*77e0*/  FMUL R54, R70.reuse, R58 ;  /* 0x0000003a46367220 */ /* 0x040fe20000400000 */
        /* <DEDUP_REMOVED lines=16> */
[----:B------:R-:W-:Y:S01]  /*78f0*/  FFMA R63, R73, R132, R63 ;  /* 0x00000084493f7223 */ /* 0x000fe2000000003f */
[----:B------:R-:W-:Y:S01]  /*7900*/  FMUL R67, R70, R67 ;  /* 0x0000004346437220 */ /* 0x000fe20000400000 */
[----:B------:R-:W-:Y:S01]  /*7910*/  F2FP.SATFINITE.E5M2.F32.PACK_AB_MERGE_C R199, R51, R46, RZ ;  /* 0x0000002e33c7723e */ /* 0x000fe200048060ff */
[C---:B------:R-:W-:Y:S01]  /*7920*/  FFMA R60, R73.reuse, R133, R60 ;  /* 0x00000085493c7223 */ /* 0x040fe2000000003c */
[C---:B------:R-:W-:Y:S01]  /*7930*/  FFMA R61, R73.reuse, R134, R61 ;  /* 0x00000086493d7223 */ /* 0x040fe2000000003d */
[C---:B------:R-:W-:Y:S01]  /*7940*/  FFMA R62, R73.reuse, R135, R62 ;  /* 0x00000087493e7223 */ /* 0x040fe2000000003e */
[----:B------:R-:W-:Y:S01]  /*7950*/  FFMA R67, R73, R136, R67 ;  /* 0x0000008849437223 */ /* 0x000fe20000000043 */
[----:B------:R-:W-:Y:S02]  /*7960*/  F2FP.SATFINITE.E5M2.F32.PACK_AB_MERGE_C R198, R41, R40, R198 ;  /* 0x0000002829c6723e */ /* 0x000fe400048060c6 */
[----:B------:R-:W-:Y:S02]  /*7970*/  F2FP.SATFINITE.E5M2.F32.PACK_AB_MERGE_C R199, R45, R44, R199 ;  /* 0x0000002c2dc7723e */ /* 0x000fe400048060c7 */
[----:B------:R-:W-:Y:S02]  /*7980*/  F2FP.SATFINITE.E5M2.F32.PACK_AB_MERGE_C R200, R55, R50, RZ ;  /* 0x0000003237c8723e */ /* 0x000fe400048060ff */
[----:B------:R-:W-:Y:S01]  /*7990*/  F2FP.SATFINITE.E5M2.F32.PACK_AB_MERGE_C R201, R59, R54, RZ ;  /* 0x000000363bc9723e */ /* 0x000fe200048060ff */
[----:B------:R1:W-:Y:S01]  /*79a0*/  STS.128 [R180+0x8020], R196 ;  /* 0x008020c4b4007388 */ /* 0x0003e20000000c00 */
[----:B------:R-:W-:Y:S02]  /*79b0*/  F2FP.SATFINITE.E5M2.F32.PACK_AB_MERGE_C R202, R63, R58, RZ ;  /* 0x0000003a3fca723e */ /* 0x000fe400048060ff */
[----:B------:R-:W-:Y:S02]  /*79c0*/  F2FP.SATFINITE.E5M2.F32.PACK_AB_MERGE_C R203, R67, R62, RZ ;  /* 0x0000003e43cb723e */ /* 0x000fe400048060ff */
[----:B------:R-:W-:Y:S02]  /*79d0*/  F2FP.SATFINITE.E5M2.F32.PACK_AB_MERGE_C R200, R49, R48, R200 ;  /* 0x0000003031c8723e */ /* 0x000fe400048060c8 */
[----:B------:R-:W-:Y:S02]  /*79e0*/  F2FP.SATFINITE.E5M2.F32.PACK_AB_MERGE_C R201, R53, R52, R201 ;  /* 0x0000003435c9723e */ /* 0x000fe400048060c9 */
[----:B------:R-:W-:Y:S02]  /*79f0*/  F2FP.SATFINITE.E5M2.F32.PACK_AB_MERGE_C R202, R57, R56, R202 ;  /* 0x0000003839ca723e */ /* 0x000fe400048060ca */
[----:B------:R-:W-:Y:S02]  /*7a00*/  F2FP.SATFINITE.E5M2.F32.PACK_AB_MERGE_C R203, R61, R60, R203 ;  /* 0x0000003c3dcb723e */ /* 0x000fe400048060cb */
[----:B------:R-:W-:Y:S02]  /*7a10*/  LEA R191, R168, UR44, 0x3 ;  /* 0x0000002ca8bf7c11 */ /* 0x000fe4000f8e18ff */
[----:B------:R-:W-:Y:S01]  /*7a20*/  @P6 SHF.L.U32 R204, R167, 0x1f, RZ ;  /* 0x0000001fa7cc6819 */ /* 0x000fe200000006ff */
[----:B------:R1:W-:Y:S01]  /*7a30*/  STS.128 [R179+0x8010], R200 ;  /* 0x008010c8b3007388 */ /* 0x0003e20000000c00 */
[----:B------:R-:W-:Y:S01]  /*7a40*/  @!PT LDS RZ, [RZ] ;  /* 0x00000000fffff984 */ /* 0x000fe20000000800 */
[----:B------:R-:W-:Y:S01]  /*7a50*/  @!PT LDS RZ, [RZ] ;  /* 0x00000000fffff984 */ /* 0x000fe20000000800 */
[----:B------:R-:W-:Y:S01]  /*7a60*/  @!PT LDS RZ, [RZ] ;  /* 0x00000000fffff984 */ /* 0x000fe20000000800 */
[----:B------:R-:W-:Y:S01]  /*7a70*/  @!PT LDS RZ, [RZ] ;  /* 0x00000000fffff984 */ /* 0x000fe20000000800 */
[----:B------:R2:W-:Y:S07]  /*7a80*/  MEMBAR.ALL.CTA ;  /* 0x0000000000007992 */ /* 0x0005ee0000008000 */
[----:B--2---:R-:W2:Y:S02]  /*7a90*/  FENCE.VIEW.ASYNC.S ;  /* 0x00000000000073c6 */ /* 0x004ea40000000000 */
[----:B--2---:R-:W-:Y:S06]  /*7aa0*/  BAR.SYNC.DEFER_BLOCKING 0x1, 0x80 ;  /* 0x0042000000007b1d */ /* 0x004fec0000010000 */
[----:B------:R-:W-:Y:S05]  /*7ab0*/  @P0 BRA `(.L_x_117) ;  /* 0x0000000000280947 */ /* 0x000fea0003800000 */
[----:B------:R-:W-:Y:S01]  /*7ac0*/  UIADD3 UR4, UPT, UPT, UR44, 0x8200, URZ ;  /* 0x000082002c047890 */ /* 0x000fe2000fffe0ff */
[----:B------:R-:W-:Y:S05]  /*7ad0*/  UMOV UR51, UR36 ;  /* 0x0000002400337c82 */ /* 0x000fea0008000000 */
[----:B------:R-:W-:Y:S01]  /*7ae0*/  MOV R175, UR4 ;  /* 0x0000000400af7c02 */ /* 0x000fe20008000f00 */
[----:B------:R-:W-:Y:S03]  /*7af0*/  UIADD3 UR4, UP0, UPT, UR62, 0x680, URZ ;  /* 0x000006803e047890 */ /* 0x000fe6000ff1e0ff */
[----:B------:R-:W-:Y:S01]  /*7b00*/  R2UR UR48, R175 ;  /* 0x00000000af3072ca */ /* 0x000fe200000e0000 */
[----:B------:R-:W-:Y:S11]  /*7b10*/  UIADD3.X UR5, UPT, UPT, URZ, UR63, URZ, UP0, !UPT ;  /* 0x0000003fff057290 */ /* 0x000ff600087fe4ff */
[----:B------:R-:W-:Y:S01]  /*7b20*/  @!UPT UIADD3 URZ, UPT, UPT, URZ, URZ, URZ ;  /* 0x000000fffffff290 */ /* 0x000fe2000fffe0ff */
[----:B------:R2:W-:Y:S01]  /*7b30*/  UTMASTG.3D [UR48], [UR4] ;  /* 0x00000030040073b5 */ /* 0x0005e20008010000 */
[----:B------:R0:W-:Y:S01]  /*7b40*/  UTMACMDFLUSH ;  /* 0x00000000000079b7 */ /* 0x0001e20000000000 */
[----:B--2---:R-:W-:Y:S04]  /*7b50*/  DEPBAR.LE SB0, 0x1 ;  /* 0x000080400000791a */ /* 0x004fe80000000000 */
.L_x_117:
[----:B------:R-:W-:Y:S05]  /*7b60*/  BSYNC.RECONVERGENT B0 ;  /* 0x0000000000007941 */ /* 0x000fea0003800200 */
.L_x_116:
[----:B------:R-:W-:Y:S06]  /*7b70*/  BAR.SYNC.DEFER_BLOCKING 0x1, 0x80 ;  /* 0x0042000000007b1d */ /* 0x000fec0000010000 */
[----:B------:R-:W2:Y:S01]  /*7b80*/  @P6 SYNCS.PHASECHK.TRANS64.TRYWAIT P0, [R191+URZ+0x50], R204 ;  /* 0x000050ccbf0065a7 */ /* 0x000ea200080011ff */
[----:B------:R-:W-:Y:S01]  /*7b90*/  BSSY B1, `(.L_x_118) ;  /* 0x0000023000017945 */ /* 0x000fe20003800000 */
[----:B--2---:R-:W-:Y:S03]  /*7ba0*/  @P6 SEL R181, RZ, 0x1, !P0 ;  /* 0x00000001ffb56807 */ /* 0x004fe60004000000 */
[----:B------:R-:W-:Y:S05]  /*7bb0*/  @!P6 BRA `(.L_x_119) ;  /* 0x000000000080e947 */ /* 0x000fea0003800000 */
[----:B------:R-:W-:Y:S01]  /*7bc0*/  ISETP.NE.AND P1, PT, R182, RZ, PT ;  /* 0x000000ffb600720c */ /* 0x000fe20003f25270 */
[----:B------:R-:W-:Y:S01]  /*7bd0*/  BSSY B0, `(.L_x_120) ;  /* 0x000000a000007945 */ /* 0x000fe20003800000 */
[----:B------:R-:W-:Y:S11]  /*7be0*/  ISETP.NE.AND P0, PT, R181, RZ, PT ;  /* 0x000000ffb500720c */ /* 0x000ff60003f05270 */
[----:B------:R-:W-:Y:S04]  /*7bf0*/  @P1 IMAD R3, R168, 0x2000, R173 ;  /* 0x00002000a8031824 */ /* 0x000fe800078e02ad */
[C---:B------:R-:W-:Y:S01]  /*7c00*/  @P1 IMAD.IADD R6, R3.reuse, 0x1, R188 ;  /* 0x0000000103061824 */ /* 0x040fe200078e02bc */
[----:B------:R-:W-:Y:S03]  /*7c10*/  @P1 IADD3 R4, PT, PT, R3, R190, RZ ;  /* 0x000000be03041210 */ /* 0x000fe60007ffe0ff */
[----:B------:R-:W-:Y:S01]  /*7c20*/  @P1 IMAD.IADD R2, R183, 0x1, R6 ;  /* 0x00000001b7021824 */ /* 0x000fe200078e0206 */
[----:B------:R-:W-:Y:S06]  /*7c30*/  @P0 BRA `(.L_x_121) ;  /* 0x00000000000c0947 */ /* 0x000fec0003800000 */
[----:B------:R-:W-:Y:S04]  /*7c40*/  SHF.L.U32 R0, R167, 0x1f, RZ ;  /* 0x0000001fa7007819 */ /* 0x000fe800000006ff */
[----:B------:R-:W2:Y:S02]  /*7c50*/  SYNCS.PHASECHK.TRANS64.TRYWAIT P0, [R191+URZ+0x50], R0 ;  /* 0x00005000bf0075a7 */ /* 0x000ea400080011ff */
[----:B--2---:R-:W-:Y:S05]  /*7c60*/  @!P0 BRA `(.L_x_122) ;  /* 0x0000004c003c8947 */ /* 0x004fea0003800000 */
.L_x_121:
[----:B------:R-:W-:Y:S05]  /*7c70*/  BSYNC B0 ;  /* 0x0000000000007941 */ /* 0x000fea0003800000 */
.L_x_120:
[----:B------:R-:W-:Y:S01]  /*7c80*/  ISETP.NE.AND P0, PT, R182, RZ, PT ;  /* 0x000000ffb600720c */ /* 0x000fe20003f05270 */
[----:B--2---:R-:W-:Y:S02]  /*7c90*/  VIADD R191, R191, 0x70 ;  /* 0x00000070bfbf7836 */ /* 0x004fe40000000000 */
[----:B------:R-:W-:Y:S02]  /*7ca0*/  IMAD.U32 R0, RZ, RZ, UR45 ;  /* 0x0000002dff007e24 */ /* 0x000fe4000f8e00ff */
[----:B------:R-:W-:Y:S03]  /*7cb0*/  VIADD R168, R168, 0x1 ;  /* 0x00000001a8a87836 */ /* 0x000fe60000000000 */
[----:B------:R-:W-:Y:S05]  /*7cc0*/  PRMT R0, R0, 0x654, R191 ;  /* 0x0000065400007816 */ /* 0x000fea00000000bf */
[----:B------:R2:W3:Y:S04]  /*7cd0*/  @P0 LDS.128 R140, [R3] ;  /* 0x00000000038c0984 */ /* 0x0004e80000000c00 */
[----:B------:R2:W4:Y:S04]  /*7ce0*/  @P0 LDS.128 R148, [R4+0x20] ;  /* 0x0000200004940984 */ /* 0x0005280000000c00 */
        /* <DEDUP_REMOVED lines=12> */
[----:B--234-:R-:W-:Y:S02]  /*7db0*/  LOP3.LUT R167, R167, R0, RZ, 0x3c, !PT ;  /* 0x00000000a7a77212 */ /* 0x01cfe400078e3cff */
.L_x_119:
[----:B------:R-:W-:Y:S05]  /*7dc0*/  BSYNC B1 ;  /* 0x0000000000017941 */ /* 0x000fea0003800000 */
.L_x_118:
[----:B------:R-:W-:Y:S01]  /*7dd0*/  VIADD R0, R71, 0x40 ;  /* 0x0000004047007836 */ /* 0x000fe20000000000 */
[----:B------:R-:W-:Y:S04]  /*7de0*/  BSSY.RECONVERGENT B6, `(.L_x_123) ;  /* 0x0000015000067945 */ /* 0x000fe80003800200 */
[----:B------:R-:W-:Y:S04]  /*7df0*/  SHF.R.U32.HI R0, RZ, 0x15, R0 ;  /* 0x00000015ff007819 */ /* 0x000fe80000011600 */
[----:B------:R-:W-:Y:S11]  /*7e00*/  LOP3.LUT P0, RZ, R0, 0x3, R159, 0x48, !PT ;  /* 0x0000000300ff7812 */ /* 0x000ff6000780489f */
[----:B------:R-:W-:Y:S02]  /*7e10*/  @!UPT UIADD3 URZ, UPT, UPT, URZ, URZ, URZ ;  /* 0x000000fffffff290 */ /* 0x000fe4000fffe0ff */
        /* <DEDUP_REMOVED lines=8> */
[----:B------:R-:W5:Y:S01]  /*7ea0*/  LDCU.64 UR4, c[0x4][0x18] ;  /* 0x01000300ff0477ac */ /* 0x000f620008000a00 */
[----:B--2---:R-:W-:Y:S01]  /*7eb0*/  MOV R5, UR9 ;  /* 0x0000000900057c02 */ /* 0x004fe20008000f00 */
[----:B------:R-:W-:Y:S01]  /*7ec0*/  IMAD.U32 R4, RZ, RZ, UR8 ;  /* 0x00000008ff047e24 */ /* 0x000fe2000f8e00ff */
[----:B---3--:R-:W-:Y:S01]  /*7ed0*/  MOV R7, UR7 ;  /* 0x0000000700077c02 */ /* 0x008fe20008000f00 */
[----:B------:R-:W-:Y:S01]  /*7ee0*/  IMAD.U32 R6, RZ, RZ, UR6 ;  /* 0x00000006ff067e24 */ /* 0x000fe2000f8e00ff */
[----:B-----5:R-:W-:Y:S01]  /*7ef0*/  MOV R11, UR5 ;  /* 0x00000005000b7c02 */ /* 0x020fe20008000f00 */
[----:B------:R-:W-:Y:S02]  /*7f00*/  IMAD.U32 R10, RZ, RZ, UR4 ;  /* 0x00000004ff0a7e24 */ /* 0x000fe4000f8e00ff */
[----:B------:R-:W-:Y:S07]  /*7f10*/  LEPC R20, `(.L_x_124) ;  /* 0x000000001014794e */ /* 0x000fee0000000000 */
[----:B-1--4-:R-:W-:Y:S05]  /*7f20*/  CALL.ABS.NOINC R2 ;  /* 0x0000000002007343 */ /* 0x012fea0003c00000 */
.L_x_124:
[----:B------:R-:W-:Y:S05]  /*7f30*/  BSYNC.RECONVERGENT B6 ;  /* 0x0000000000067941 */ /* 0x000fea0003800200 */
.L_x_123:
[----:B------:R-:W-:Y:S01]  /*7f40*/  F2FP.F16.E5M2.UNPACK_B R4, R141 ;  /* 0x0000008dff04723e */ /* 0x000fe200020004ff */
[----:B------:R-:W-:Y:S05]  /*7f50*/  WARPSYNC.ALL ;  /* 0x0000000000007948 */ /* 0x000fea0003800000 */
[----:B------:R-:W-:Y:S01]  /*7f60*/  R2UR UR4, R71 ;  /* 0x00000000470472ca */ /* 0x000fe200000e0000 */
[--C-:B------:R-:W-:Y:S01]  /*7f70*/  HADD2.F32 R78, -RZ, R4.reuse.H0_H0 ;  /* 0x20000004ff4e7230 */ /* 0x100fe20000004100 */
[-C--:B------:R-:W-:Y:S01]  /*7f80*/  F2FP.F16.E5M2.UNPACK_B R0, R140.reuse ;  /* 0x0000008cff00723e */ /* 0x080fe200020004ff */
[----:B------:R-:W-:Y:S01]  /*7f90*/  HADD2.F32 R75, -RZ, R4.H1_H1 ;  /* 0x30000004ff4b7230 */ /* 0x000fe20000004100 */
[----:B------:R-:W-:Y:S01]  /*7fa0*/  F2FP.F16.E5M2.UNPACK_B R4, R143 ;  /* 0x0000008fff04723e */ /* 0x000fe200020004ff */
[----:B------:R-:W-:Y:S01]  /*7fb0*/  BSSY.RECONVERGENT B0, `(.L_x_125) ;  /* 0x0000116000007945 */ /* 0x000fe20003800200 */
[----:B------:R-:W-:Y:S01]  /*7fc0*/  F2FP.F16.E5M2.UNPACK_B R3, R140.H1 ;  /* 0x0000008cff03723e */ /* 0x000fe200030004ff */
[--C-:B------:R-:W-:Y:S01]  /*7fd0*/  HADD2.F32 R2, -RZ, R0.reuse.H0_H0 ;  /* 0x20000000ff027230 */ /* 0x100fe20000004100 */
[----:B-1----:R-:W-:Y:S01]  /*7fe0*/  F2FP.F16.E5M2.UNPACK_B R127, R154 ;  /* 0x0000009aff7f723e */ /* 0x002fe200020004ff */
[----:B------:R-:W-:Y:S01]  /*7ff0*/  HADD2.F32 R72, -RZ, R0.H1_H1 ;  /* 0x30000000ff487230 */ /* 0x000fe20000004100 */
[----:B------:R-:W-:Y:S01]  /*8000*/  F2FP.F16.E5M2.UNPACK_B R0, R141.H1 ;  /* 0x0000008dff00723e */ /* 0x000fe200030004ff */
[--C-:B------:R-:W-:Y:S01]  /*8010*/  HADD2.F32 R74, -RZ, R3.reuse.H0_H0 ;  /* 0x20000003ff4a7230 */ /* 0x100fe20000004100 */
[----:B------:R-:W-:Y:S01]  /*8020*/  F2FP.F16.E5M2.UNPACK_B R117, R151.H1 ;  /* 0x00000097ff75723e */ /* 0x000fe200030004ff */
[----:B------:R-:W-:Y:S01]  /*8030*/  HADD2.F32 R76, -RZ, R3.H1_H1 ;  /* 0x30000003ff4c7230 */ /* 0x000fe20000004100 */
[-C--:B------:R-:W-:Y:S01]  /*8040*/  F2FP.F16.E5M2.UNPACK_B R3, R142.reuse ;  /* 0x0000008eff03723e */ /* 0x080fe200020004ff */
[--C-:B------:R-:W-:Y:S01]  /*8050*/  HADD2.F32 R80, -RZ, R0.reuse.H0_H0 ;  /* 0x20000000ff507230 */ /* 0x100fe20000004100 */
[----:B------:R-:W-:Y:S01]  /*8060*/  ISETP.NE.AND P0, PT, R176, RZ, PT ;  /* 0x000000ffb000720c */ /* 0x000fe20003f05270 */
[----:B------:R-:W-:Y:S01]  /*8070*/  HADD2.F32 R77, -RZ, R0.H1_H1 ;  /* 0x30000000ff4d7230 */ /* 0x000fe20000004100 */
[----:B------:R-:W-:Y:S01]  /*8080*/  F2FP.F16.E5M2.UNPACK_B R0, R142.H1 ;  /* 0x0000008eff00723e */ /* 0x000fe200030004ff */
[--C-:B------:R-:W-:Y:S01]  /*8090*/  HADD2.F32 R82, -RZ, R3.reuse.H0_H0 ;  /* 0x20000003ff527230 */ /* 0x100fe20000004100 */
[----:B------:R-:W-:Y:S01]  /*80a0*/  ISETP.NE.AND P6, PT, R189, RZ, PT ;  /* 0x000000ffbd00720c */ /* 0x000fe20003fc5270 */
[----:B------:R-:W-:Y:S01]  /*80b0*/  HADD2.F32 R79, -RZ, R3.H1_H1 ;  /* 0x30000003ff4f7230 */ /* 0x000fe20000004100 */
[----:B------:R-:W-:Y:S01]  /*80c0*/  F2FP.F16.E5M2.UNPACK_B R3, R143.H1 ;  /* 0x0000008fff03723e */ /* 0x000fe200030004ff */
[--C-:B------:R-:W-:Y:S02]  /*80d0*/  HADD2.F32 R84, -RZ, R0.reuse.H0_H0 ;  /* 0x20000000ff547230 */ /* 0x100fe40000004100 */
[----:B------:R-:W-:Y:S01]  /*80e0*/  HADD2.F32 R81, -RZ, R0.H1_H1 ;  /* 0x30000000ff517230 */ /* 0x000fe20000004100 */
[-C--:B------:R-:W-:Y:S01]  /*80f0*/  F2FP.F16.E5M2.UNPACK_B R0, R144.reuse ;  /* 0x00000090ff00723e */ /* 0x080fe200020004ff */
[--C-:B------:R-:W-:Y:S02]  /*8100*/  HADD2.F32 R86, -RZ, R4.reuse.H0_H0 ;  /* 0x20000004ff567230 */ /* 0x100fe40000004100 */
[----:B------:R-:W-:Y:S01]  /*8110*/  HADD2.F32 R83, -RZ, R4.H1_H1 ;  /* 0x30000004ff537230 */ /* 0x000fe20000004100 */
[-C--:B------:R-:W-:Y:S01]  /*8120*/  F2FP.F16.E5M2.UNPACK_B R4, R145.reuse ;  /* 0x00000091ff04723e */ /* 0x080fe200020004ff */
[--C-:B------:R-:W-:Y:S02]  /*8130*/  HADD2.F32 R90, -RZ, R0.reuse.H0_H0 ;  /* 0x20000000ff5a7230 */ /* 0x100fe40000004100 */
[----:B------:R-:W-:Y:S01]  /*8140*/  HADD2.F32 R87, -RZ, R0.H1_H1 ;  /* 0x30000000ff577230 */ /* 0x000fe20000004100 */
[----:B------:R-:W-:Y:S01]  /*8150*/  F2FP.F16.E5M2.UNPACK_B R0, R145.H1 ;  /* 0x00000091ff00723e */ /* 0x000fe200030004ff */
[--C-:B------:R-:W-:Y:S02]  /*8160*/  HADD2.F32 R88, -RZ, R3.reuse.H0_H0 ;  /* 0x20000003ff587230 */ /* 0x100fe40000004100 */
[----:B------:R-:W-:Y:S01]  /*8170*/  HADD2.F32 R85, -RZ, R3.H1_H1 ;  /* 0x30000003ff557230 */ /* 0x000fe20000004100 */
[----:B------:R-:W-:Y:S01]  /*8180*/  F2FP.F16.E5M2.UNPACK_B R3, R144.H1 ;  /* 0x00000090ff03723e */ /* 0x000fe200030004ff */
[--C-:B------:R-:W-:Y:S02]  /*8190*/  HADD2.F32 R96, -RZ, R0.reuse.H0_H0 ;  /* 0x20000000ff607230 */ /* 0x100fe40000004100 */
[----:B------:R-:W-:Y:S01]  /*81a0*/  HADD2.F32 R93, -RZ, R0.H1_H1 ;  /* 0x30000000ff5d7230 */ /* 0x000fe20000004100 */
[-C--:B------:R-:W-:Y:S01]  /*81b0*/  F2FP.F16.E5M2.UNPACK_B R0, R146.reuse.H1 ;  /* 0x00000092ff00723e */ /* 0x080fe200030004ff */
[--C-:B------:R-:W-:Y:S02]  /*81c0*/  HADD2.F32 R94, -RZ, R4.reuse.H0_H0 ;  /* 0x20000004ff5e7230 */ /* 0x100fe40000004100 */
[----:B------:R-:W-:Y:S01]  /*81d0*/  HADD2.F32 R91, -RZ, R4.H1_H1 ;  /* 0x30000004ff5b7230 */ /* 0x000fe20000004100 */
[----:B------:R-:W-:Y:S01]  /*81e0*/  F2FP.F16.E5M2.UNPACK_B R4, R147 ;  /* 0x00000093ff04723e */ /* 0x000fe200020004ff */
[--C-:B------:R-:W-:Y:S02]  /*81f0*/  HADD2.F32 R92, -RZ, R3.reuse.H0_H0 ;  /* 0x20000003ff5c7230 */ /* 0x100fe40000004100 */
[----:B------:R-:W-:Y:S01]  /*8200*/  HADD2.F32 R89, -RZ, R3.H1_H1 ;  /* 0x30000003ff597230 */ /* 0x000fe20000004100 */
[----:B------:R-:W-:Y:S01]  /*8210*/  F2FP.F16.E5M2.UNPACK_B R3, R146 ;  /* 0x00000092ff03723e */ /* 0x000fe200020004ff */
[--C-:B------:R-:W-:Y:S02]  /*8220*/  HADD2.F32 R100, -RZ, R0.reuse.H0_H0 ;  /* 0x20000000ff647230 */ /* 0x100fe40000004100 */
[----:B------:R-:W-:Y:S01]  /*8230*/  HADD2.F32 R97, -RZ, R0.H1_H1 ;  /* 0x30000000ff617230 */ /* 0x000fe20000004100 */
[-C--:B------:R-:W-:Y:S01]  /*8240*/  F2FP.F16.E5M2.UNPACK_B R0, R148.reuse ;  /* 0x00000094ff00723e */ /* 0x080fe200020004ff */
[--C-:B------:R-:W-:Y:S02]  /*8250*/  HADD2.F32 R102, -RZ, R4.reuse.H0_H0 ;  /* 0x20000004ff667230 */ /* 0x100fe40000004100 */
[----:B------:R-:W-:Y:S01]  /*8260*/  HADD2.F32 R99, -RZ, R4.H1_H1 ;  /* 0x30000004ff637230 */ /* 0x000fe20000004100 */
[----:B------:R-:W-:Y:S01]  /*8270*/  F2FP.F16.E5M2.UNPACK_B R4, R149 ;  /* 0x00000095ff04723e */ /* 0x000fe200020004ff */
[--C-:B------:R-:W-:Y:S02]  /*8280*/  HADD2.F32 R98, -RZ, R3.reuse.H0_H0 ;  /* 0x20000003ff627230 */ /* 0x100fe40000004100 */
[----:B------:R-:W-:Y:S01]  /*8290*/  HADD2.F32 R95, -RZ, R3.H1_H1 ;  /* 0x30000003ff5f7230 */ /* 0x000fe20000004100 */
[----:B------:R-:W-:Y:S01]  /*82a0*/  F2FP.F16.E5M2.UNPACK_B R3, R147.H1 ;  /* 0x00000093ff03723e */ /* 0x000fe200030004ff */
[--C-:B------:R-:W-:Y:S02]  /*82b0*/  HADD2.F32 R106, -RZ, R0.reuse.H0_H0 ;  /* 0x20000000ff6a7230 */ /* 0x100fe40000004100 */
[----:B------:R-:W-:Y:S01]  /*82c0*/  HADD2.F32 R103, -RZ, R0.H1_H1 ;  /* 0x30000000ff677230 */ /* 0x000fe20000004100 */
[----:B------:R-:W-:Y:S01]  /*82d0*/  F2FP.F16.E5M2.UNPACK_B R0, R148.H1 ;  /* 0x00000094ff00723e */ /* 0x000fe200030004ff */
[--C-:B------:R-:W-:Y:S02]  /*82e0*/  HADD2.F32 R110, -RZ, R4.reuse.H0_H0 ;  /* 0x20000004ff6e7230 */ /* 0x100fe40000004100 */
[----:B------:R-:W-:Y:S02]  /*82f0*/  HADD2.F32 R107, -RZ, R4.H1_H1 ;  /* 0x30000004ff6b7230 */ /* 0x000fe40000004100 */
[--C-:B------:R-:W-:Y:S01]  /*8300*/  HADD2.F32 R104, -RZ, R3.reuse.H0_H0 ;  /* 0x20000003ff687230 */ /* 0x100fe20000004100 */
[----:B------:R-:W1:Y:S01]  /*8310*/  LDTM.x64 R4, tmem[UR4+0x40] ;  /* 0x00004004000479ee */ /* 0x000e620008340000 */
[----:B------:R-:W-:Y:S01]  /*8320*/  HADD2.F32 R101, -RZ, R3.H1_H1 ;  /* 0x30000003ff657230 */ /* 0x000fe20000004100 */
[----:B------:R-:W-:Y:S01]  /*8330*/  F2FP.F16.E5M2.UNPACK_B R3, R149.H1 ;  /* 0x00000095ff03723e */ /* 0x000fe200030004ff */
        /* <DEDUP_REMOVED lines=14> */
[----:B------:R-:W-:Y:S01]  /*8420*/  F2FP.F16.E5M2.UNPACK_B R0, R152.H1 ;  /* 0x00000098ff00723e */ /* 0x000fe200030004ff */
[--C-:B------:R-:W-:Y:S02]  /*8430*/  HADD2.F32 R122, -RZ, R3.reuse.H0_H0 ;  /* 0x20000003ff7a7230 */ /* 0x100fe40000004100 */
[C---:B-1----:R-:W-:Y:S01]  /*8440*/  FMUL R7, R70.reuse, R7 ;  /* 0x0000000746077220 */ /* 0x042fe20000400000 */
        /* <DEDUP_REMOVED lines=10> */
[C---:B------:R-:W-:Y:S01]  /*84f0*/  FMUL R0, R70.reuse, R4 ;  /* 0x0000000446007220 */ /* 0x040fe20000400000 */
[--C-:B------:R-:W-:Y:S01]  /*8500*/  HADD2.F32 R130, -RZ, R127.reuse.H0_H0 ;  /* 0x2000007fff827230 */ /* 0x100fe20000004100 */
[----:B------:R-:W-:Y:S01]  /*8510*/  F2FP.F16.E5M2.UNPACK_B R4, R155 ;  /* 0x0000009bff04723e */ /* 0x000fe200020004ff */
[----:B------:R-:W-:Y:S02]  /*8520*/  HADD2.F32 R127, -RZ, R127.H1_H1 ;  /* 0x3000007fff7f7230 */ /* 0x000fe40000004100 */
[C---:B------:R-:W-:Y:S01]  /*8530*/  FFMA R0, R73.reuse, R2, R0 ;  /* 0x0000000249007223 */ /* 0x040fe20000000000 */
[C---:B------:R-:W-:Y:S01]  /*8540*/  FMUL R2, R70.reuse, R5 ;  /* 0x0000000546027220 */ /* 0x040fe20000400000 */
[--C-:B------:R-:W-:Y:S01]  /*8550*/  HADD2.F32 R132, -RZ, R3.reuse.H0_H0 ;  /* 0x20000003ff847230 */ /* 0x100fe20000004100 */
[----:B------:R-:W-:Y:S01]  /*8560*/  F2FP.F16.E5M2.UNPACK_B R5, R155.H1 ;  /* 0x0000009bff05723e */ /* 0x000fe200030004ff */
[----:B------:R-:W-:Y:S02]  /*8570*/  HADD2.F32 R129, -RZ, R3.H1_H1 ;  /* 0x30000003ff817230 */ /* 0x000fe40000004100 */
[C---:B------:R-:W-:Y:S01]  /*8580*/  FFMA R2, R73.reuse, R72, R2 ;  /* 0x0000004849027223 */ /* 0x040fe20000000002 */
[--C-:B------:R-:W-:Y:S02]  /*8590*/  HADD2.F32 R72, -RZ, R4.reuse.H0_H0 ;  /* 0x20000004ff487230 */ /* 0x100fe40000004100 */
[C---:B------:R-:W-:Y:S01]  /*85a0*/  FMUL R3, R70.reuse, R6 ;  /* 0x0000000646037220 */ /* 0x040fe20000400000 */
[----:B------:R-:W-:Y:S02]  /*85b0*/  HADD2.F32 R131, -RZ, R4.H1_H1 ;  /* 0x30000004ff837230 */ /* 0x000fe40000004100 */
[C---:B------:R-:W-:Y:S01]  /*85c0*/  FMUL R4, R70.reuse, R9 ;  /* 0x0000000946047220 */ /* 0x040fe20000400000 */
[--C-:B------:R-:W-:Y:S02]  /*85d0*/  HADD2.F32 R133, -RZ, R5.reuse.H1_H1 ;  /* 0x30000005ff857230 */ /* 0x100fe40000004100 */
[C---:B------:R-:W-:Y:S01]  /*85e0*/  FFMA R3, R73.reuse, R74, R3 ;  /* 0x0000004a49037223 */ /* 0x040fe20000000003 */
[----:B------:R-:W-:Y:S01]  /*85f0*/  FFMA R7, R73, R76, R7 ;  /* 0x0000004c49077223 */ /* 0x000fe20000000007 */
[----:B------:R-:W-:Y:S02]  /*8600*/  HADD2.F32 R74, -RZ, R5.H0_H0 ;  /* 0x20000005ff4a7230 */ /* 0x000fe40000004100 */
[C---:B------:R-:W-:Y:S01]  /*8610*/  FMUL R5, R70.reuse, R10 ;  /* 0x0000000a46057220 */ /* 0x040fe20000400000 */
[C---:B------:R-:W-:Y:S01]  /*8620*/  FMUL R6, R70.reuse, R11 ;  /* 0x0000000b46067220 */ /* 0x040fe20000400000 */
[C---:B------:R-:W-:Y:S01]  /*8630*/  FMUL R11, R70.reuse, R16 ;  /* 0x00000010460b7220 */ /* 0x040fe20000400000 */
[----:B------:R-:W-:Y:S01]  /*8640*/  F2FP.SATFINITE.E5M2.F32.PACK_AB_MERGE_C R135, R7, R3, RZ ;  /* 0x000000030787723e */ /* 0x000fe200048060ff */
[C---:B------:R-:W-:Y:S01]  /*8650*/  FMUL R3, R70.reuse, R8 ;  /* 0x0000000846037220 */ /* 0x040fe20000400000 */
[C---:B------:R-:W-:Y:S01]  /*8660*/  FMUL R7, R70.reuse, R12 ;  /* 0x0000000c46077220 */ /* 0x040fe20000400000 */
[C---:B------:R-:W-:Y:S01]  /*8670*/  FMUL R8, R70.reuse, R13 ;  /* 0x0000000d46087220 */ /* 0x040fe20000400000 */
[C---:B------:R-:W-:Y:S01]  /*8680*/  FMUL R12, R70.reuse, R17 ;  /* 0x00000011460c7220 */ /* 0x040fe20000400000 */
[C---:B------:R-:W-:Y:S01]  /*8690*/  FFMA R3, R73.reuse, R78, R3 ;  /* 0x0000004e49037223 */ /* 0x040fe20000000003 */
[C---:B------:R-:W-:Y:S01]  /*86a0*/  FFMA R4, R73.reuse, R75, R4 ;  /* 0x0000004b49047223 */ /* 0x040fe20000000004 */
[C---:B------:R-:W-:Y:S01]  /*86b0*/  FFMA R5, R73.reuse, R80, R5 ;  /* 0x0000005049057223 */ /* 0x040fe20000000005 */
[C---:B------:R-:W-:Y:S01]  /*86c0*/  FFMA R6, R73.reuse, R77, R6 ;  /* 0x0000004d49067223 */ /* 0x040fe20000000006 */
[C---:B------:R-:W-:Y:S01]  /*86d0*/  FFMA R7, R73.reuse, R82, R7 ;  /* 0x0000005249077223 */ /* 0x040fe20000000007 */
[C---:B------:R-:W-:Y:S01]  /*86e0*/  FFMA R8, R73.reuse, R79, R8 ;  /* 0x0000004f49087223 */ /* 0x040fe20000000008 */
[C---:B------:R-:W-:Y:S01]  /*86f0*/  FMUL R16, R70.reuse, R21 ;  /* 0x0000001546107220 */ /* 0x040fe20000400000 */
[----:B------:R-:W-:Y:S01]  /*8700*/  FMUL R9, R70, R14 ;  /* 0x0000000e46097220 */ /* 0x000fe20000400000 */
[----:B------:R-:W-:Y:S01]  /*8710*/  F2FP.SATFINITE.E5M2.F32.PACK_AB_MERGE_C R5, R6, R5, RZ ;  /* 0x000000050605723e */ /* 0x000fe200048060ff */
[C---:B------:R-:W-:Y:S01]  /*8720*/  FMUL R10, R70.reuse, R15 ;  /* 0x0000000f460a7220 */ /* 0x040fe20000400000 */
[C---:B------:R-:W-:Y:S01]  /*8730*/  FMUL R15, R70.reuse, R20 ;  /* 0x00000014460f7220 */ /* 0x040fe20000400000 */
[C---:B------:R-:W-:Y:S01]  /*8740*/  FFMA R9, R73.reuse, R84, R9 ;  /* 0x0000005449097223 */ /* 0x040fe20000000009 */
[C---:B------:R-:W-:Y:S01]  /*8750*/  FMUL R20, R70.reuse, R25 ;  /* 0x0000001946147220 */ /* 0x040fe20000400000 */
[C---:B------:R-:W-:Y:S01]  /*8760*/  FFMA R10, R73.reuse, R81, R10 ;  /* 0x00000051490a7223 */ /* 0x040fe2000000000a */
[C---:B------:R-:W-:Y:S01]  /*8770*/  FFMA R11, R73.reuse, R86, R11 ;  /* 0x00000056490b7223 */ /* 0x040fe2000000000b */
[C---:B------:R-:W-:Y:S01]  /*8780*/  FFMA R12, R73.reuse, R83, R12 ;  /* 0x00000053490c7223 */ /* 0x040fe2000000000c */
[C---:B------:R-:W-:Y:S01]  /*8790*/  FMUL R13, R70.reuse, R18 ;  /* 0x00000012460d7220 */ /* 0x040fe20000400000 */
[----:B------:R-:W-:Y:S01]  /*87a0*/  FMUL R14, R70, R19 ;  /* 0x00000013460e7220 */ /* 0x000fe20000400000 */
[----:B------:R-:W-:Y:S01]  /*87b0*/  F2FP.SATFINITE.E5M2.F32.PACK_AB_MERGE_C R9, R10, R9, RZ ;  /* 0x000000090a09723e */ /* 0x000fe200048060ff */
[C---:B------:R-:W-:Y:S01]  /*87c0*/  FMUL R19, R70.reuse, R24 ;  /* 0x0000001846137220 */ /* 0x040fe20000400000 */
        /* <DEDUP_REMOVED lines=17> */
[----:B------:R-:W-:Y:S01]  /*88e0*/  FMUL R27, R70, R32 ;  /* 0x00000020461b7220 */ /* 0x000fe20000400000 */
[C---:B------:R-:W-:Y:S01]  /*88f0*/  FFMA R21, R73.reuse, R96, R21 ;  /* 0x0000006049157223 */ /* 0x040fe20000000015 */
[C---:B------:R-:W-:Y:S01]  /*8900*/  FFMA R22, R73.reuse, R93, R22 ;  /* 0x0000005d49167223 */ /* 0x040fe20000000016 */
[----:B------:R-:W-:Y:S01]  /*8910*/  F2FP.SATFINITE.E5M2.F32.PACK_AB_MERGE_C R16, R16, R15, R17 ;  /* 0x0000000f1010723e */ /* 0x000fe20004806011 */
[C---:B------:R-:W-:Y:S01]  /*8920*/  FFMA R23, R73.reuse, R98, R23 ;  /* 0x0000006249177223 */ /* 0x040fe20000000017 */
[C---:B------:R-:W-:Y:S01]  /*8930*/  FFMA R24, R73.reuse, R95, R24 ;  /* 0x0000005f49187223 */ /* 0x040fe20000000018 */
[----:B------:R-:W-:Y:S01]  /*8940*/  FMUL R32, R70, R37 ;  /* 0x0000002546207220 */ /* 0x000fe20000400000 */
[----:B------:R-:W-:Y:S01]  /*8950*/  F2FP.SATFINITE.E5M2.F32.PACK_AB_MERGE_C R21, R22, R21, RZ ;  /* 0x000000151615723e */ /* 0x000fe200048060ff */
[C---:B------:R-:W-:Y:S01]  /*8960*/  FMUL R25, R70.reuse, R30 ;  /* 0x0000001e46197220 */ /* 0x040fe20000400000 */
[C---:B------:R-:W-:Y:S01]  /*8970*/  FMUL R26, R70.reuse, R31 ;  /* 0x0000001f461a7220 */ /* 0x040fe20000400000 */
[----:B------:R-:W-:Y:S01]  /*8980*/  FMUL R31, R70, R36 ;  /* 0x00000024461f7220 */ /* 0x000fe20000400000 */
[----:B------:R-:W-:Y:S01]  /*8990*/  F2FP.SATFINITE.E5M2.F32.PACK_AB_MERGE_C R17, R20, R19, R21 ;  /* 0x000000131411723e */ /* 0x000fe20004806015 */
        /* <DEDUP_REMOVED lines=8> */
[----:B------:R-:W-:Y:S01]  /*8a20*/  FMUL R35, R70, R40 ;  /* 0x0000002846237220 */ /* 0x000fe20000400000 */
[C---:B------:R-:W-:Y:S01]  /*8a30*/  FFMA R29, R73.reuse, R104, R29 ;  /* 0x00000068491d7223 */ /* 0x040fe2000000001d */
[----:B------:R-:W-:Y:S01]  /*8a40*/  F2FP.SATFINITE.E5M2.F32.PACK_AB_MERGE_C R18, R24, R23, R18 ;  /* 0x000000171812723e */ /* 0x000fe20004806012 */
        /* <DEDUP_REMOVED lines=22> */
[C---:B------:R-:W-:Y:S01]  /*8bb0*/  FMUL R41, R70.reuse, R46 ;  /* 0x0000002e46297220 */ /* 0x040fe20000400000 */
[C---:B------:R-:W-:Y:S01]  /*8bc0*/  FMUL R42, R70.reuse, R47 ;  /* 0x0000002f462a7220 */ /* 0x040fe20000400000 */
        /* <DEDUP_REMOVED lines=8> */
[C---:B------:R-:W-:Y:S01]  /*8c50*/  FMUL R47, R70.reuse, R52 ;  /* 0x00000034462f7220 */ /* 0x040fe20000400000 */
[C---:B------:R-:W-:Y:S01]  /*8c60*/  FFMA R44, R73.reuse, R115, R44 ;  /* 0x00000073492c7223 */ /* 0x040fe2000000002c */
[C---:B------:R-:W-:Y:S01]  /*8c70*/  FMUL R48, R70.reuse, R53 ;  /* 0x0000003546307220 */ /* 0x040fe20000400000 */
        /* <DEDUP_REMOVED lines=8> */
[C---:B------:R-:W-:Y:S01]  /*8d00*/  FFMA R45, R73.reuse, R120, R45 ;  /* 0x00000078492d7223 */ /* 0x040fe2000000002d */
[C---:B------:R-:W-:Y:S01]  /*8d10*/  FMUL R59, R70.reuse, R64 ;  /* 0x00000040463b7220 */ /* 0x040fe20000400000 */
[C---:B------:R-:W-:Y:S01]  /*8d20*/  FMUL R60, R70.reuse, R65 ;  /* 0x00000041463c7220 */ /* 0x040fe20000400000 */
[C---:B------:R-:W-:Y:S01]  /*8d30*/  FMUL R61, R70.reuse, R66 ;  /* 0x00000042463d7220 */ /* 0x040fe20000400000 */
[----:B------:R-:W-:Y:S01]  /*8d40*/  FMUL R62, R70, R67 ;  /* 0x00000043463e7220 */ /* 0x000fe20000400000 */
[C---:B------:R-:W-:Y:S01]  /*8d50*/  FFMA R46, R73.reuse, R117, R46 ;  /* 0x00000075492e7223 */ /* 0x040fe2000000002e */
[----:B------:R-:W-:Y:S01]  /*8d60*/  F2FP.SATFINITE.E5M2.F32.PACK_AB_MERGE_C R64, R2, R0, R135 ;  /* 0x000000000240723e */ /* 0x000fe20004806087 */
[C---:B------:R-:W-:Y:S01]  /*8d70*/  FFMA R47, R73.reuse, R122, R47 ;  /* 0x0000007a492f7223 */ /* 0x040fe2000000002f */
[----:B------:R-:W-:Y:S01]  /*8d80*/  F2FP.SATFINITE.E5M2.F32.PACK_AB_MERGE_C R65, R4, R3, R5 ;  /* 0x000000030441723e */ /* 0x000fe20004806005 */
[C---:B------:R-:W-:Y:S01]  /*8d90*/  FFMA R48, R73.reuse, R119, R48 ;  /* 0x0000007749307223 */ /* 0x040fe20000000030 */
[----:B------:R-:W-:Y:S01]  /*8da0*/  F2FP.SATFINITE.E5M2.F32.PACK_AB_MERGE_C R66, R8, R7, R9 ;  /* 0x000000070842723e */ /* 0x000fe20004806009 */
[C---:B------:R-:W-:Y:S01]  /*8db0*/  FFMA R49, R73.reuse, R124, R49 ;  /* 0x0000007c49317223 */ /* 0x040fe20000000031 */
[----:B------:R-:W-:Y:S01]  /*8dc0*/  F2FP.SATFINITE.E5M2.F32.PACK_AB_MERGE_C R67, R12, R11, R13 ;  /* 0x0000000b0c43723e */ /* 0x000fe2000480600d */
[----:B------:R-:W-:Y:S01]  /*8dd0*/  FMUL R53, R70, R58 ;  /* 0x0000003a46357220 */ /* 0x000fe20000400000 */
[C---:B------:R-:W-:Y:S01]  /*8de0*/  FFMA R50, R73.reuse, R121, R50 ;  /* 0x0000007949327223 */ /* 0x040fe20000000032 */
[C---:B------:R-:W-:Y:S01]  /*8df0*/  FFMA R51, R73.reuse, R126, R51 ;  /* 0x0000007e49337223 */ /* 0x040fe20000000033 */
[C---:B------:R-:W-:Y:S01]  /*8e00*/  FFMA R52, R73.reuse, R123, R52 ;  /* 0x0000007b49347223 */ /* 0x040fe20000000034 */
[----:B------:R1:W-:Y:S01]  /*8e10*/  STS.128 [R137+UR44+0xa200], R64 ;  /* 0x00a2004089007988 */ /* 0x0003e20008000c2c */
[C---:B------:R-:W-:Y:S01]  /*8e20*/  FFMA R53, R73.reuse, R128, R53 ;  /* 0x0000008049357223 */ /* 0x040fe20000000035 */
[----:B------:R-:W-:Y:S01]  /*8e30*/  F2FP.SATFINITE.E5M2.F32.PACK_AB_MERGE_C R37, R38, R37, RZ ;  /* 0x000000252625723e */ /* 0x000fe200048060ff */
[C---:B------:R-:W-:Y:S01]  /*8e40*/  FFMA R54, R73.reuse, R125, R54 ;  /* 0x0000007d49367223 */ /* 0x040fe20000000036 */
[----:B------:R-:W-:Y:S01]  /*8e50*/  FMUL R58, R70, R63 ;  /* 0x0000003f463a7220 */ /* 0x000fe20000400000 */
[C---:B------:R-:W-:Y:S01]  /*8e60*/  FFMA R55, R73.reuse, R130, R55 ;  /* 0x0000008249377223 */ /* 0x040fe20000000037 */
[C---:B------:R-:W-:Y:S01]  /*8e70*/  FFMA R56, R73.reuse, R127, R56 ;  /* 0x0000007f49387223 */ /* 0x040fe20000000038 */
[C---:B------:R-:W-:Y:S01]  /*8e80*/  FFMA R57, R73.reuse, R132, R57 ;  /* 0x0000008449397223 */ /* 0x040fe20000000039 */
[----:B------:R1:W-:Y:S01]  /*8e90*/  STS.128 [R178+0xa010], R16 ;  /* 0x00a01010b2007388 */ /* 0x0003e20000000c00 */
[----:B------:R-:W-:Y:S01]  /*8ea0*/  F2FP.SATFINITE.E5M2.F32.PACK_AB_MERGE_C R33, R36, R35, R37 ;  /* 0x000000232421723e */ /* 0x000fe20004806025 */
[C---:B------:R-:W-:Y:S01]  /*8eb0*/  FFMA R58, R73.reuse, R129, R58 ;  /* 0x00000081493a7223 */ /* 0x040fe2000000003a */
[----:B------:R-:W-:Y:S01]  /*8ec0*/  F2FP.SATFINITE.E5M2.F32.PACK_AB_MERGE_C R34, R42, R41, RZ ;  /* 0x000000292a22723e */ /* 0x000fe200048060ff */
[C---:B------:R-:W-:Y:S01]  /*8ed0*/  FFMA R59, R73.reuse, R72, R59 ;  /* 0x00000048493b7223 */ /* 0x040fe2000000003b */
[----:B------:R-:W-:Y:S01]  /*8ee0*/  F2FP.SATFINITE.E5M2.F32.PACK_AB_MERGE_C R35, R46, R45, RZ ;  /* 0x0000002d2e23723e */ /* 0x000fe200048060ff */
        /* <DEDUP_REMOVED lines=25> */
[----:B------:R-:W-:Y:S02]  /*9080*/  UIADD3 UR4, UP0, UPT, UR62, 0x680, URZ ;  /* 0x000006803e047890 */ /* 0x000fe4000ff1e0ff */
[----:B------:R-:W-:Y:S02]  /*9090*/  UIADD3 UR9, UPT, UPT, UR49, 0x40, URZ ;  /* 0x0000004031097890 */ /* 0x000fe4000fffe0ff */
[----:B------:R-:W-:Y:S02]  /*90a0*/  UIADD3 UR8, UPT, UPT, UR44, 0xa200, URZ ;  /* 0x0000a2002c087890 */ /* 0x000fe4000fffe0ff */
[----:B------:R-:W-:Y:S01]  /*90b0*/  UIADD3.X UR5, UPT, UPT, URZ, UR63, URZ, UP0, !UPT ;  /* 0x0000003fff057290 */ /* 0x000fe200087fe4ff */
[----:B------:R-:W-:Y:S01]  /*90c0*/  UMOV UR10, UR50 ;  /* 0x00000032000a7c82 */ /* 0x000fe20008000000 */
[----:B------:R-:W-:Y:S07]  /*90d0*/  UMOV UR11, UR36 ;  /* 0x00000024000b7c82 */ /* 0x000fee0008000000 */
[----:B------:R2:W-:Y:S01]  /*90e0*/  UTMASTG.3D [UR8], [UR4] ;  /* 0x00000008040073b5 */ /* 0x0005e20008010000 */
[----:B------:R0:W-:Y:S01]  /*90f0*/  UTMACMDFLUSH ;  /* 0x00000000000079b7 */ /* 0x0001e20000000000 */
[----:B--2---:R-:W-:Y:S04]  /*9100*/  DEPBAR.LE SB0, 0x1 ;  /* 0x000080400000791a */ /* 0x004fe80000000000 */
.L_x_126:
[----:B------:R-:W-:Y:S05]  /*9110*/  BSYNC.RECONVERGENT B0 ;  /* 0x0000000000007941 */ /* 0x000fea0003800200 */
.L_x_125:
        /* <DEDUP_REMOVED lines=16> */
.L_x_130:
[----:B------:R-:W-:Y:S05]  /*9220*/  BSYNC B0 ;  /* 0x0000000000007941 */ /* 0x000fea0003800000 */
.L_x_129:
        /* <DEDUP_REMOVED lines=20> */
.L_x_128:
[----:B------:R-:W-:Y:S05]  /*9370*/  BSYNC B1 ;  /* 0x0000000000017941 */ /* 0x000fea0003800000 */
.L_x_127:
        /* <DEDUP_REMOVED lines=22> */
.L_x_133:
[----:B------:R-:W-:Y:S05]  /*94e0*/  BSYNC.RECONVERGENT B6 ;  /* 0x0000000000067941 */ /* 0x000fea0003800200 */
.L_x_132:
        /* <DEDUP_REMOVED lines=276> */
[----:B------:R-:W-:Y:S02]  /*a630*/  UIADD3 UR4, UPT, UPT, UR44, 0x8200, URZ ;  /* 0x000082002c047890 */ /* 0x000fe4000fffe0ff */
[----:B------:R-:W-:Y:S01]  /*a640*/  UIADD3 UR9, UPT, UPT, UR49, 0x80, URZ ;  /* 0x0000008031097890 */ /* 0x000fe2000fffe0ff */
[----:B------:R-:W-:Y:S01]  /*a650*/  UMOV UR10, UR50 ;  /* 0x00000032000a7c82 */ /* 0x000fe20008000000 */
[----:B------:R-:W-:Y:S02]  /*a660*/  UMOV UR11, UR36 ;  /* 0x00000024000b7c82 */ /* 0x000fe40008000000 */
        /* <DEDUP_REMOVED lines=8> */
.L_x_135:
[----:B------:R-:W-:Y:S05]  /*a6f0*/  BSYNC.RECONVERGENT B0 ;  /* 0x0000000000007941 */ /* 0x000fea0003800200 */
.L_x_134:
        /* <DEDUP_REMOVED lines=16> */
.L_x_139:
[----:B------:R-:W-:Y:S05]  /*a800*/  BSYNC B0 ;  /* 0x0000000000007941 */ /* 0x000fea0003800000 */
.L_x_138:
        /* <DEDUP_REMOVED lines=20> */
.L_x_137:
[----:B------:R-:W-:Y:S05]  /*a950*/  BSYNC B1 ;  /* 0x0000000000017941 */ /* 0x000fea0003800000 */
.L_x_136:
[----:B------:R-:W-:Y:S05]  /*a960*/  VIADD R0, R71, 0xc0 ;  /* 0x000000c047007836 */ /* 0x000fea0000000000 */
        /* <DEDUP_REMOVED lines=20> */
.L_x_141:
[----:B------:R-:W-:Y:S01]  /*aab0*/  ISETP.NE.AND P0, PT, R176, RZ, PT ;  /* 0x000000ffb000720c */ /* 0x000fe20003f05270 */
[----:B------:R-:W-:Y:S05]  /*aac0*/  WARPSYNC.ALL ;  /* 0x0000000000007948 */ /* 0x000fea0003800000 */
[----:B------:R-:W-:Y:S01]  /*aad0*/  R2UR UR4, R71 ;  /* 0x00000000470472ca */ /* 0x000fe200000e0000 */
[----:B------:R-:W-:Y:S01]  /*aae0*/  BSSY.RECONVERGENT B0, `(.L_x_142) ;  /* 0x000011c000007945 */ /* 0x000fe20003800200 */
[----:B------:R-:W-:Y:S02]  /*aaf0*/  F2FP.F16.E5M2.UNPACK_B R11, R141 ;  /* 0x0000008dff0b723e */ /* 0x000fe400020004ff */
[----:B------:R-:W-:Y:S02]  /*ab00*/  F2FP.F16.E5M2.UNPACK_B R10, R142 ;  /* 0x0000008eff0a723e */ /* 0x000fe400020004ff */
[----:B------:R-:W-:Y:S01]  /*ab10*/  F2FP.F16.E5M2.UNPACK_B R9, R143 ;  /* 0x0000008fff09723e */ /* 0x000fe200020004ff */
[--C-:B------:R-:W-:Y:S01]  /*ab20*/  HADD2.F32 R74, -RZ, R11.reuse.H0_H0 ;  /* 0x2000000bff4a7230 */ /* 0x100fe20000004100 */
[----:B------:R-:W-:Y:S01]  /*ab30*/  F2FP.F16.E5M2.UNPACK_B R8, R144 ;  /* 0x00000090ff08723e */ /* 0x000fe200020004ff */
[----:B------:R-:W-:Y:S01]  /*ab40*/  HADD2.F32 R76, -RZ, R11.H1_H1 ;  /* 0x3000000bff4c7230 */ /* 0x000fe20000004100 */
[----:B------:R-:W-:Y:S01]  /*ab50*/  F2FP.F16.E5M2.UNPACK_B R7, R145 ;  /* 0x00000091ff07723e */ /* 0x000fe200020004ff */
[--C-:B------:R-:W-:Y:S01]  /*ab60*/  HADD2.F32 R77, -RZ, R10.reuse.H0_H0 ;  /* 0x2000000aff4d7230 */ /* 0x100fe20000004100 */
[----:B------:R-:W-:Y:S01]  /*ab70*/  F2FP.F16.E5M2.UNPACK_B R6, R146 ;  /* 0x00000092ff06723e */ /* 0x000fe200020004ff */
[----:B------:R-:W-:Y:S01]  /*ab80*/  HADD2.F32 R80, -RZ, R10.H1_H1 ;  /* 0x3000000aff507230 */ /* 0x000fe20000004100 */
[----:B------:R-:W-:Y:S01]  /*ab90*/  F2FP.F16.E5M2.UNPACK_B R5, R147 ;  /* 0x00000093ff05723e */ /* 0x000fe200020004ff */
[--C-:B------:R-:W-:Y:S01]  /*aba0*/  HADD2.F32 R81, -RZ, R9.reuse.H0_H0 ;  /* 0x20000009ff517230 */ /* 0x100fe20000004100 */
[----:B-1----:R-:W-:Y:S01]  /*abb0*/  F2FP.F16.E5M2.UNPACK_B R4, R148 ;  /* 0x00000094ff04723e */ /* 0x002fe200020004ff */
[----:B------:R-:W-:Y:S01]  /*abc0*/  HADD2.F32 R83, -RZ, R9.H1_H1 ;  /* 0x30000009ff537230 */ /* 0x000fe20000004100 */
[-C--:B------:R-:W-:Y:S01]  /*abd0*/  F2FP.F16.E5M2.UNPACK_B R2, R140.reuse ;  /* 0x0000008cff02723e */ /* 0x080fe200020004ff */
[--C-:B------:R-:W-:Y:S01]  /*abe0*/  HADD2.F32 R86, -RZ, R8.reuse.H0_H0 ;  /* 0x20000008ff567230 */ /* 0x100fe20000004100 */
[----:B------:R-:W-:Y:S01]  /*abf0*/  F2FP.F16.E5M2.UNPACK_B R140, R140.H1 ;  /* 0x0000008cff8c723e */ /* 0x000fe200030004ff */
[----:B------:R-:W-:Y:S01]  /*ac00*/  HADD2.F32 R87, -RZ, R8.H1_H1 ;  /* 0x30000008ff577230 */ /* 0x000fe20000004100 */
[----:B------:R-:W-:Y:S01]  /*ac10*/  F2FP.F16.E5M2.UNPACK_B R141, R141.H1 ;  /* 0x0000008dff8d723e */ /* 0x000fe200030004ff */
[--C-:B------:R-:W-:Y:S01]  /*ac20*/  HADD2.F32 R90, -RZ, R7.reuse.H0_H0 ;  /* 0x20000007ff5a7230 */ /* 0x100fe20000004100 */
[----:B------:R-:W-:Y:S01]  /*ac30*/  F2FP.F16.E5M2.UNPACK_B R142, R142.H1 ;  /* 0x0000008eff8e723e */ /* 0x000fe200030004ff */
[----:B------:R-:W-:Y:S01]  /*ac40*/  HADD2.F32 R91, -RZ, R7.H1_H1 ;  /* 0x30000007ff5b7230 */ /* 0x000fe20000004100 */
[----:B------:R-:W-:Y:S01]  /*ac50*/  F2FP.F16.E5M2.UNPACK_B R143, R143.H1 ;  /* 0x0000008fff8f723e */ /* 0x000fe200030004ff */
[--C-:B------:R-:W-:Y:S01]  /*ac60*/  HADD2.F32 R94, -RZ, R6.reuse.H0_H0 ;  /* 0x20000006ff5e7230 */ /* 0x100fe20000004100 */
[----:B------:R-:W-:Y:S01]  /*ac70*/  IADD3 R163, PT, PT, R163, 0xd0, RZ ;  /* 0x000000d0a3a37810 */ /* 0x000fe20007ffe0ff */
[----:B------:R-:W-:Y:S01]  /*ac80*/  HADD2.F32 R95, -RZ, R6.H1_H1 ;  /* 0x30000006ff5f7230 */ /* 0x000fe20000004100 */
[----:B------:R-:W-:Y:S01]  /*ac90*/  F2FP.F16.E5M2.UNPACK_B R107, R149 ;  /* 0x00000095ff6b723e */ /* 0x000fe200020004ff */
[--C-:B------:R-:W-:Y:S01]  /*aca0*/  HADD2.F32 R98, -RZ, R5.reuse.H0_H0 ;  /* 0x20000005ff627230 */ /* 0x100fe20000004100 */
[----:B------:R-:W-:Y:S01]  /*acb0*/  LOP3.LUT R163, R163, 0xfefffff8, RZ, 0xc0, !PT ;  /* 0xfefffff8a3a37812 */ /* 0x000fe200078ec0ff */
[----:B------:R-:W-:Y:S01]  /*acc0*/  HADD2.F32 R99, -RZ, R5.H1_H1 ;  /* 0x30000005ff637230 */ /* 0x000fe20000004100 */
[----:B------:R-:W-:Y:S01]  /*acd0*/  F2FP.F16.E5M2.UNPACK_B R111, R150 ;  /* 0x00000096ff6f723e */ /* 0x000fe200020004ff */
[--C-:B------:R-:W-:Y:S01]  /*ace0*/  HADD2.F32 R102, -RZ, R4.reuse.H0_H0 ;  /* 0x20000004ff667230 */ /* 0x100fe20000004100 */
[----:B------:R-:W-:Y:S01]  /*acf0*/  F2FP.F16.E5M2.UNPACK_B R115, R151 ;  /* 0x00000097ff73723e */ /* 0x000fe200020004ff */
[----:B------:R-:W-:Y:S01]  /*ad00*/  HADD2.F32 R103, -RZ, R4.H1_H1 ;  /* 0x30000004ff677230 */ /* 0x000fe20000004100 */
[----:B------:R-:W-:Y:S01]  /*ad10*/  F2FP.F16.E5M2.UNPACK_B R119, R152 ;  /* 0x00000098ff77723e */ /* 0x000fe200020004ff */
[----:B------:R-:W1:Y:S01]  /*ad20*/  LDTM.x64 R4, tmem[UR4+0xc0] ;  /* 0x0000c004000479ee */ /* 0x000e620008340000 */
[--C-:B------:R-:W-:Y:S01]  /*ad30*/  HADD2.F32 R0, -RZ, R2.reuse.H0_H0 ;  /* 0x20000002ff007230 */ /* 0x100fe20000004100 */
[----:B------:R-:W-:Y:S01]  /*ad40*/  NOP ;  /* 0x0000000000007918 */ /* 0x000fe20000000000 */
[----:B-1----:R1:W-:Y:S01]  /*ad50*/  SYNCS.ARRIVE.TRANS64.RED.A1T0 RZ, [R163+URZ], RZ ;  /* 0x000000ffa3ff79a7 */ /* 0x0023e200081004ff */
[----:B------:R-:W-:Y:S01]  /*ad60*/  HADD2.F32 R2, -RZ, R2.H1_H1 ;  /* 0x30000002ff027230 */ /* 0x000fe20000004100 */
[----:B------:R-:W-:Y:S01]  /*ad70*/  F2FP.F16.E5M2.UNPACK_B R123, R153 ;  /* 0x00000099ff7b723e */ /* 0x000fe200020004ff */
[----:B------:R-:W-:Y:S01]  /*ad80*/  HADD2.F32 R78, -RZ, R141.H1_H1 ;  /* 0x3000008dff4e7230 */ /* 0x000fe20000004100 */
[----:B------:R-:W-:Y:S01]  /*ad90*/  F2FP.F16.E5M2.UNPACK_B R127, R154 ;  /* 0x0000009aff7f723e */ /* 0x000fe200020004ff */
[--C-:B------:R-:W-:Y:S01]  /*ada0*/  HADD2.F32 R106, -RZ, R107.reuse.H0_H0 ;  /* 0x2000006bff6a7230 */ /* 0x100fe20000004100 */
[----:B------:R-:W-:Y:S01]  /*adb0*/  F2FP.F16.E5M2.UNPACK_B R130, R155 ;  /* 0x0000009bff82723e */ /* 0x000fe200020004ff */
[----:B------:R-:W-:Y:S01]  /*adc0*/  HADD2.F32 R107, -RZ, R107.H1_H1 ;  /* 0x3000006bff6b7230 */ /* 0x000fe20000004100 */
[----:B------:R-:W-:Y:S01]  /*add0*/  F2FP.F16.E5M2.UNPACK_B R144, R144.H1 ;  /* 0x00000090ff90723e */ /* 0x000fe200030004ff */
        /* <DEDUP_REMOVED lines=12> */
[C---:B------:R-:W-:Y:S01]  /*aea0*/  FMUL R4, R70.reuse, R4 ;  /* 0x0000000446047220 */ /* 0x040fe20000400000 */
[C---:B------:R-:W-:Y:S01]  /*aeb0*/  FMUL R5, R70.reuse, R5 ;  /* 0x0000000546057220 */ /* 0x040fe20000400000 */
[--C-:B------:R-:W-:Y:S02]  /*aec0*/  HADD2.F32 R3, -RZ, R140.reuse.H0_H0 ;  /* 0x2000008cff037230 */ /* 0x100fe40000004100 */
        /* <DEDUP_REMOVED lines=9> */
[----:B------:R-:W-:Y:S02]  /*af60*/  HADD2.F32 R122, -RZ, R123.H0_H0 ;  /* 0x2000007bff7a7230 */ /* 0x000fe40000004100 */
[C---:B------:R-:W-:Y:S01]  /*af70*/  FMUL R6, R70.reuse, R6 ;  /* 0x0000000646067220 */ /* 0x040fe20000400000 */
[----:B------:R-:W-:Y:S02]  /*af80*/  HADD2.F32 R72, -RZ, R140.H1_H1 ;  /* 0x3000008cff487230 */ /* 0x000fe40000004100 */
[C---:B------:R-:W-:Y:S01]  /*af90*/  FMUL R7, R70.reuse, R7 ;  /* 0x0000000746077220 */ /* 0x040fe20000400000 */
[----:B------:R-:W-:Y:S02]  /*afa0*/  HADD2.F32 R75, -RZ, R141.H0_H0 ;  /* 0x2000008dff4b7230 */ /* 0x000fe40000004100 */
[C---:B------:R-:W-:Y:S01]  /*afb0*/  FFMA R6, R73.reuse, R3, R6 ;  /* 0x0000000349067223 */ /* 0x040fe20000000006 */
[----:B------:R-:W-:Y:S02]  /*afc0*/  HADD2.F32 R123, -RZ, R123.H1_H1 ;  /* 0x3000007bff7b7230 */ /* 0x000fe40000004100 */
[C---:B------:R-:W-:Y:S01]  /*afd0*/  FFMA R7, R73.reuse, R72, R7 ;  /* 0x0000004849077223 */ /* 0x040fe20000000007 */
[C---:B------:R-:W-:Y:S01]  /*afe0*/  FFMA R8, R73.reuse, R74, R8 ;  /* 0x0000004a49087223 */ /* 0x040fe20000000008 */
[----:B------:R-:W-:Y:S01]  /*aff0*/  FFMA R9, R73, R76, R9 ;  /* 0x0000004c49097223 */ /* 0x000fe20000000009 */
[--C-:B------:R-:W-:Y:S02]  /*b000*/  HADD2.F32 R126, -RZ, R127.reuse.H0_H0 ;  /* 0x2000007fff7e7230 */ /* 0x100fe40000004100 */
[C---:B------:R-:W-:Y:S01]  /*b010*/  FMUL R10, R70.reuse, R10 ;  /* 0x0000000a460a7220 */ /* 0x040fe20000400000 */
[----:B------:R-:W-:Y:S01]  /*b020*/  F2FP.SATFINITE.E5M2.F32.PACK_AB_MERGE_C R76, R7, R6, RZ ;  /* 0x00000006074c723e */ /* 0x000fe200048060ff */
[C---:B------:R-:W-:Y:S01]  /*b030*/  FMUL R7, R70.reuse, R20 ;  /* 0x0000001446077220 */ /* 0x040fe20000400000 */
[----:B------:R-:W-:Y:S02]  /*b040*/  HADD2.F32 R127, -RZ, R127.H1_H1 ;  /* 0x3000007fff7f7230 */ /* 0x000fe40000004100 */
[C---:B------:R-:W-:Y:S01]  /*b050*/  FFMA R10, R73.reuse, R75, R10 ;  /* 0x0000004b490a7223 */ /* 0x040fe2000000000a */
[----:B------:R-:W-:Y:S02]  /*b060*/  HADD2.F32 R72, -RZ, R130.H0_H0 ;  /* 0x20000082ff487230 */ /* 0x000fe40000004100 */
[C---:B------:R-:W-:Y:S01]  /*b070*/  FMUL R11, R70.reuse, R11 ;  /* 0x0000000b460b7220 */ /* 0x040fe20000400000 */
[--C-:B------:R-:W-:Y:S02]  /*b080*/  HADD2.F32 R79, -RZ, R142.reuse.H0_H0 ;  /* 0x2000008eff4f7230 */ /* 0x100fe40000004100 */
[C---:B------:R-:W-:Y:S01]  /*b090*/  FMUL R14, R70.reuse, R14 ;  /* 0x0000000e460e7220 */ /* 0x040fe20000400000 */
[----:B------:R-:W-:Y:S02]  /*b0a0*/  HADD2.F32 R82, -RZ, R142.H1_H1 ;  /* 0x3000008eff527230 */ /* 0x000fe40000004100 */
[C---:B------:R-:W-:Y:S01]  /*b0b0*/  FFMA R11, R73.reuse, R78, R11 ;  /* 0x0000004e490b7223 */ /* 0x040fe2000000000b */
[C---:B------:R-:W-:Y:S01]  /*b0c0*/  FFMA R12, R73.reuse, R77, R12 ;  /* 0x0000004d490c7223 */ /* 0x040fe2000000000c */
[C---:B------:R-:W-:Y:S01]  /*b0d0*/  FFMA R13, R73.reuse, R80, R13 ;  /* 0x00000050490d7223 */ /* 0x040fe2000000000d */
[----:B------:R-:W-:Y:S01]  /*b0e0*/  FFMA R14, R73, R79, R14 ;  /* 0x0000004f490e7223 */ /* 0x000fe2000000000e */
[----:B------:R-:W-:Y:S01]  /*b0f0*/  HADD2.F32 R75, -RZ, R130.H1_H1 ;  /* 0x30000082ff4b7230 */ /* 0x000fe20000004100 */
[----:B------:R-:W-:Y:S01]  /*b100*/  F2FP.SATFINITE.E5M2.F32.PACK_AB_MERGE_C R78, R11, R10, RZ ;  /* 0x0000000a0b4e723e */ /* 0x000fe200048060ff */
[C---:B------:R-:W-:Y:S01]  /*b110*/  FMUL R10, R70.reuse, R21 ;  /* 0x00000015460a7220 */ /* 0x040fe20000400000 */
[C---:B------:R-:W-:Y:S01]  /*b120*/  FMUL R21, R70.reuse, R28 ;  /* 0x0000001c46157220 */ /* 0x040fe20000400000 */
        /* <DEDUP_REMOVED lines=8> */
[C---:B------:R-:W-:Y:S01]  /*b1b0*/  FMUL R18, R70.reuse, R25 ;  /* 0x0000001946127220 */ /* 0x040fe20000400000 */
[----:B------:R-:W-:Y:S01]  /*b1c0*/  F2FP.SATFINITE.E5M2.F32.PACK_AB_MERGE_C R14, R15, R14, RZ ;  /* 0x0000000e0f0e723e */ /* 0x000fe200048060ff */
        /* <DEDUP_REMOVED lines=8> */
[C---:B------:R-:W-:Y:S01]  /*b250*/  FFMA R11, R73.reuse, R88, R11 ;  /* 0x00000058490b7223 */ /* 0x040fe2000000000b */
[----:B------:R-:W-:Y:S01]  /*b260*/  FMUL R22, R70, R29 ;  /* 0x0000001d46167220 */ /* 0x000fe20000400000 */
        /* <DEDUP_REMOVED lines=13> */
[----:B------:R-:W-:Y:S01]  /*b340*/  FMUL R20, R70, R27 ;  /* 0x0000001b46147220 */ /* 0x000fe20000400000 */
[--C-:B------:R-:W-:Y:S01]  /*b350*/  HADD2.F32 R96, -RZ, R146.reuse.H0_H0 ;  /* 0x20000092ff607230 */ /* 0x100fe20000004100 */
[----:B------:R-:W-:Y:S01]  /*b360*/  F2FP.SATFINITE.E5M2.F32.PACK_AB_MERGE_C R16, R10, R7, R16 ;  /* 0x000000070a10723e */ /* 0x000fe20004806010 */
[----:B------:R-:W-:Y:S02]  /*b370*/  HADD2.F32 R97, -RZ, R146.H1_H1 ;  /* 0x30000092ff617230 */ /* 0x000fe40000004100 */
        /* <DEDUP_REMOVED lines=28> */
[----:B------:R-:W-:Y:S01]  /*b540*/  F2FP.F16.E5M2.UNPACK_B R151, R151.H1 ;  /* 0x00000097ff97723e */ /* 0x000fe200030004ff */
[----:B------:R-:W-:Y:S01]  /*b550*/  FMUL R38, R70, R45 ;  /* 0x0000002d46267220 */ /* 0x000fe20000400000 */
[----:B------:R-:W-:Y:S01]  /*b560*/  F2FP.SATFINITE.E5M2.F32.PACK_AB_MERGE_C R19, R28, R27, RZ ;  /* 0x0000001b1c13723e */ /* 0x000fe200048060ff */
[----:B------:R-:W-:Y:S01]  /*b570*/  FFMA R31, R73, R104, R31 ;  /* 0x00000068491f7223 */ /* 0x000fe2000000001f */
[C---:B------:R-:W-:Y:S01]  /*b580*/  FMUL R45, R70.reuse, R52 ;  /* 0x00000034462d7220 */ /* 0x040fe20000400000 */
[C---:B------:R-:W-:Y:S01]  /*b590*/  FMUL R52, R70.reuse, R59 ;  /* 0x0000003b46347220 */ /* 0x040fe20000400000 */
[----:B------:R-:W-:Y:S01]  /*b5a0*/  F2FP.F16.E5M2.UNPACK_B R152, R152.H1 ;  /* 0x00000098ff98723e */ /* 0x000fe200030004ff */
[C---:B------:R-:W-:Y:S01]  /*b5b0*/  FMUL R59, R70.reuse, R66 ;  /* 0x00000042463b7220 */ /* 0x040fe20000400000 */
[----:B------:R-:W-:Y:S01]  /*b5c0*/  F2FP.SATFINITE.E5M2.F32.PACK_AB_MERGE_C R66, R13, R12, R14 ;  /* 0x0000000c0d42723e */ /* 0x000fe2000480600e */
        /* <DEDUP_REMOVED lines=11> */
[C---:B------:R-:W-:Y:S01]  /*b680*/  FFMA R35, R73.reuse, R108, R35 ;  /* 0x0000006c49237223 */ /* 0x040fe20000000023 */
[C---:B------:R-:W-:Y:S01]  /*b690*/  FMUL R36, R70.reuse, R43 ;  /* 0x0000002b46247220 */ /* 0x040fe20000400000 */
[--C-:B------:R-:W-:Y:S02]  /*b6a0*/  HADD2.F32 R112, -RZ, R150.reuse.H0_H0 ;  /* 0x20000096ff707230 */ /* 0x100fe40000004100 */
[C---:B------:R-:W-:Y:S01]  /*b6b0*/  FMUL R39, R70.reuse, R46 ;  /* 0x0000002e46277220 */ /* 0x040fe20000400000 */
        /* <DEDUP_REMOVED lines=13> */
[C---:B------:R-:W-:Y:S01]  /*b790*/  FMUL R46, R70.reuse, R53 ;  /* 0x00000035462e7220 */ /* 0x040fe20000400000 */
[--C-:B------:R-:W-:Y:S02]  /*b7a0*/  HADD2.F32 R120, -RZ, R152.reuse.H0_H0 ;  /* 0x20000098ff787230 */ /* 0x100fe40000004100 */
[C---:B------:R-:W-:Y:S01]  /*b7b0*/  FMUL R50, R70.reuse, R57 ;  /* 0x0000003946327220 */ /* 0x040fe20000400000 */
[C---:B------:R-:W-:Y:S01]  /*b7c0*/  FMUL R51, R70.reuse, R58 ;  /* 0x0000003a46337220 */ /* 0x040fe20000400000 */
[C---:B------:R-:W-:Y:S01]  /*b7d0*/  FMUL R53, R70.reuse, R60 ;  /* 0x0000003c46357220 */ /* 0x040fe20000400000 */
[C---:B------:R-:W-:Y:S01]  /*b7e0*/  FFMA R43, R73.reuse, R116, R43 ;  /* 0x00000074492b7223 */ /* 0x040fe2000000002b */
[----:B------:R-:W-:Y:S02]  /*b7f0*/  HADD2.F32 R121, -RZ, R152.H1_H1 ;  /* 0x30000098ff797230 */ /* 0x000fe40000004100 */
[C---:B------:R-:W-:Y:S01]  /*b800*/  FMUL R47, R70.reuse, R54 ;  /* 0x00000036462f7220 */ /* 0x040fe20000400000 */
[C---:B------:R-:W-:Y:S01]  /*b810*/  FMUL R57, R70.reuse, R64 ;  /* 0x0000004046397220 */ /* 0x040fe20000400000 */
[C---:B------:R-:W-:Y:S01]  /*b820*/  FMUL R58, R70.reuse, R65 ;  /* 0x00000041463a7220 */ /* 0x040fe20000400000 */
[C---:B------:R-:W-:Y:S01]  /*b830*/  FMUL R60, R70.reuse, R67 ;  /* 0x00000043463c7220 */ /* 0x040fe20000400000 */
[----:B------:R-:W-:Y:S01]  /*b840*/  FFMA R44, R73, R117, R44 ;  /* 0x00000075492c7223 */ /* 0x000fe2000000002c */
[C---:B------:R-:W-:Y:S01]  /*b850*/  FMUL R48, R70.reuse, R55 ;  /* 0x0000003746307220 */ /* 0x040fe20000400000 */
[----:B------:R-:W-:Y:S01]  /*b860*/  F2FP.SATFINITE.E5M2.F32.PACK_AB_MERGE_C R64, R5, R4, R76 ;  /* 0x000000040540723e */ /* 0x000fe2000480604c */
[----:B------:R-:W-:Y:S01]  /*b870*/  FFMA R45, R73, R118, R45 ;  /* 0x00000076492d7223 */ /* 0x000fe2000000002d */
[----:B------:R-:W-:Y:S01]  /*b880*/  F2FP.SATFINITE.E5M2.F32.PACK_AB_MERGE_C R65, R9, R8, R78 ;  /* 0x000000080941723e */ /* 0x000fe2000480604e */
[----:B------:R-:W-:Y:S01]  /*b890*/  FMUL R49, R70, R56 ;  /* 0x0000003846317220 */ /* 0x000fe20000400000 */
[----:B------:R-:W-:Y:S01]  /*b8a0*/  F2FP.SATFINITE.E5M2.F32.PACK_AB_MERGE_C R67, R2, R0, R3 ;  /* 0x000000000243723e */ /* 0x000fe20004806003 */
[C---:B------:R-:W-:Y:S01]  /*b8b0*/  FFMA R46, R73.reuse, R119, R46 ;  /* 0x00000077492e7223 */ /* 0x040fe2000000002e */
[----:B------:R-:W-:Y:S01]  /*b8c0*/  F2FP.F16.E5M2.UNPACK_B R154, R154.H1 ;  /* 0x0000009aff9a723e */ /* 0x000fe200030004ff */
[--C-:B------:R-:W-:Y:S02]  /*b8d0*/  HADD2.F32 R124, -RZ, R153.reuse.H0_H0 ;  /* 0x20000099ff7c7230 */ /* 0x100fe40000004100 */
[C---:B------:R-:W-:Y:S01]  /*b8e0*/  FFMA R47, R73.reuse, R120, R47 ;  /* 0x00000078492f7223 */ /* 0x040fe2000000002f */
[----:B------:R1:W-:Y:S01]  /*b8f0*/  STS.128 [R137+UR44+0xa200], R64 ;  /* 0x00a2004089007988 */ /* 0x0003e20008000c2c */
[----:B------:R-:W-:Y:S02]  /*b900*/  HADD2.F32 R125, -RZ, R153.H1_H1 ;  /* 0x30000099ff7d7230 */ /* 0x000fe40000004100 */
[C---:B------:R-:W-:Y:S01]  /*b910*/  FFMA R48, R73.reuse, R121, R48 ;  /* 0x0000007949307223 */ /* 0x040fe20000000030 */
[C---:B------:R-:W-:Y:S01]  /*b920*/  FFMA R49, R73.reuse, R122, R49 ;  /* 0x0000007a49317223 */ /* 0x040fe20000000031 */
[----:B------:R-:W-:Y:S01]  /*b930*/  F2FP.F16.E5M2.UNPACK_B R155, R155.H1 ;  /* 0x0000009bff9b723e */ /* 0x000fe200030004ff */
[C---:B------:R-:W-:Y:S01]  /*b940*/  FFMA R50, R73.reuse, R123, R50 ;  /* 0x0000007b49327223 */ /* 0x040fe20000000032 */
[----:B------:R-:W-:Y:S01]  /*b950*/  FMUL R54, R70, R61 ;  /* 0x0000003d46367220 */ /* 0x000fe20000400000 */
[--C-:B------:R-:W-:Y:S01]  /*b960*/  HADD2.F32 R128, -RZ, R154.reuse.H0_H0 ;  /* 0x2000009aff807230 */ /* 0x100fe20000004100 */
[----:B------:R1:W-:Y:S01]  /*b970*/  STS.128 [R178+0xa010], R16 ;  /* 0x00a01010b2007388 */ /* 0x0003e20000000c00 */
[----:B------:R-:W-:Y:S01]  /*b980*/  F2FP.SATFINITE.E5M2.F32.PACK_AB_MERGE_C R35, R36, R35, RZ ;  /* 0x000000232423723e */ /* 0x000fe200048060ff */
[C---:B------:R-:W-:Y:S01]  /*b990*/  FFMA R51, R73.reuse, R124, R51 ;  /* 0x0000007c49337223 */ /* 0x040fe20000000033 */
[----:B------:R-:W-:Y:S01]  /*b9a0*/  F2FP.SATFINITE.E5M2.F32.PACK_AB_MERGE_C R39, R40, R39, RZ ;  /* 0x000000272827723e */ /* 0x000fe200048060ff */
[----:B------:R-:W-:Y:S02]  /*b9b0*/  HADD2.F32 R129, -RZ, R154.H1_H1 ;  /* 0x3000009aff817230 */ /* 0x000fe40000004100 */
[C---:B------:R-:W-:Y:S01]  /*b9c0*/  FMUL R55, R70.reuse, R62 ;  /* 0x0000003e46377220 */ /* 0x040fe20000400000 */
[C---:B------:R-:W-:Y:S01]  /*b9d0*/  FFMA R52, R73.reuse, R125, R52 ;  /* 0x0000007d49347223 */ /* 0x040fe20000000034 */
[----:B------:R-:W-:Y:S01]  /*b9e0*/  FMUL R56, R70, R63 ;  /* 0x0000003f46387220 */ /* 0x000fe20000400000 */
[C---:B------:R-:W-:Y:S01]  /*b9f0*/  FFMA R53, R73.reuse, R126, R53 ;  /* 0x0000007e49357223 */ /* 0x040fe20000000035 */
[C---:B------:R-:W-:Y:S01]  /*ba00*/  FFMA R54, R73.reuse, R127, R54 ;  /* 0x0000007f49367223 */ /* 0x040fe20000000036 */
[--C-:B------:R-:W-:Y:S02]  /*ba10*/  HADD2.F32 R74, -RZ, R155.reuse.H0_H0 ;  /* 0x2000009bff4a7230 */ /* 0x100fe40000004100 */
[C---:B------:R-:W-:Y:S01]  /*ba20*/  FFMA R55, R73.reuse, R128, R55 ;  /* 0x0000008049377223 */ /* 0x040fe20000000037 */
[----:B------:R-:W-:Y:S02]  /*ba30*/  HADD2.F32 R131, -RZ, R155.H1_H1 ;  /* 0x3000009bff837230 */ /* 0x000fe40000004100 */
[C---:B------:R-:W-:Y:S01]  /*ba40*/  FFMA R56, R73.reuse, R129, R56 ;  /* 0x0000008149387223 */ /* 0x040fe20000000038 */
[----:B------:R-:W-:Y:S01]  /*ba50*/  F2FP.SATFINITE.E5M2.F32.PACK_AB_MERGE_C R43, R44, R43, RZ ;  /* 0x0000002b2c2b723e */ /* 0x000fe200048060ff */
[C---:B------:R-:W-:Y:S01]  /*ba60*/  FFMA R57, R73.reuse, R72, R57 ;  /* 0x0000004849397223 */ /* 0x040fe20000000039 */
[C---:B------:R-:W-:Y:S01]  /*ba70*/  FFMA R58, R73.reuse, R75, R58 ;  /* 0x0000004b493a7223 */ /* 0x040fe2000000003a */
[C---:B------:R-:W-:Y:S01]  /*ba80*/  FFMA R59, R73.reuse, R74, R59 ;  /* 0x0000004a493b7223 */ /* 0x040fe2000000003b */
[----:B------:R-:W-:Y:S01]  /*ba90*/  F2FP.SATFINITE.E5M2.F32.PACK_AB_MERGE_C R33, R34, R33, R35 ;  /* 0x000000212221723e */ /* 0x000fe20004806023 */
[----:B------:R-:W-:Y:S01]  /*baa0*/  FFMA R60, R73, R131, R60 ;  /* 0x00000083493c7223 */ /* 0x000fe2000000003c */
[----:B------:R-:W-:Y:S02]  /*bab0*/  F2FP.SATFINITE.E5M2.F32.PACK_AB_MERGE_C R32, R30, R29, R32 ;  /* 0x0000001d1e20723e */ /* 0x000fe40004806020 */
        /* <DEDUP_REMOVED lines=11> */
[----:B------:R-:W-:Y:S03]  /*bb70*/  IADD3 R68, PT, PT, R68, 0x1, RZ ;  /* 0x0000000144447810 */ /* 0x000fe60007ffe0ff */
        /* <DEDUP_REMOVED lines=18> */
.L_x_143:
[----:B------:R-:W-:Y:S05]  /*bca0*/  BSYNC.RECONVERGENT B0 ;  /* 0x0000000000007941 */ /* 0x000fea0003800200 */
.L_x_142:
[----:B------:R-:W-:Y:S01]  /*bcb0*/  R2UR UR5, R160 ;  /* 0x00000000a00572ca */ /* 0x000fe200000e0000 */
[----:B------:R-:W-:Y:S01]  /*bcc0*/  BAR.SYNC.DEFER_BLOCKING 0x1, 0x80 ;  /* 0x0042000000007b1d */ /* 0x000fe20000010000 */
[----:B------:R-:W-:Y:S01]  /*bcd0*/  R2UR UR4, R161 ;  /* 0x00000000a10472ca */ /* 0x000fe200000e0000 */
[----:B------:R-:W-:Y:S01]  /*bce0*/  UISETP.NE.AND UP0, UPT, UR46, URZ, UPT ;  /* 0x000000ff2e00728c */ /* 0x000fe2000bf05270 */
[----:B------:R-:W-:Y:S02]  /*bcf0*/  ISETP.NE.AND P0, PT, R164, 0x2, PT ;  /* 0x00000002a400780c */ /* 0x000fe40003f05270 */
[----:B------:R-:W-:Y:S02]  /*bd00*/  ISETP.NE.AND P1, PT, R68, 0x2, PT ;  /* 0x000000024400780c */ /* 0x000fe40003f25270 */
[----:B------:R-:W-:Y:S02]  /*bd10*/  SEL R0, RZ, 0x1, P0 ;  /* 0x00000001ff007807 */ /* 0x000fe40000000000 */
[----:B------:R-:W-:Y:S02]  /*bd20*/  SEL R3, RZ, 0x1, P1 ;  /* 0x00000001ff037807 */ /* 0x000fe40000800000 */
[----:B------:R-:W-:Y:S01]  /*bd30*/  LOP3.LUT R169, R169, R0, RZ, 0x3c, !PT ;  /* 0x00000000a9a97212 */ /* 0x000fe200078e3cff */
[----:B------:R-:W-:Y:S01]  /*bd40*/  UIADD3 UR20, UPT, UPT, UR37, UR5, URZ ;  /* 0x0000000525147290 */ /* 0x000fe2000fffe0ff */
[----:B------:R-:W-:Y:S01]  /*bd50*/  LOP3.LUT R170, R170, R3, RZ, 0x3c, !PT ;  /* 0x00000003aaaa7212 */ /* 0x000fe200078e3cff */
[----:B------:R-:W-:Y:S01]  /*bd60*/  UIADD3 UR16, UPT, UPT, UR38, UR4, URZ ;  /* 0x0000000426107290 */ /* 0x000fe2000fffe0ff */
[----:B------:R-:W-:Y:S02]  /*bd70*/  SEL R164, R164, RZ, P0 ;  /* 0x000000ffa4a47207 */ /* 0x000fe40000000000 */
[----:B------:R-:W-:Y:S01]  /*bd80*/  SEL R68, R68, RZ, P1 ;  /* 0x000000ff44447207 */ /* 0x000fe20000800000 */
[----:B------:R-:W-:Y:S01]  /*bd90*/  UMOV UR36, UR59 ;  /* 0x0000003b00247c82 */ /* 0x000fe20008000000 */
[----:B------:R-:W-:Y:S07]  /*bda0*/  BRA.U UP0, `(.L_x_144) ;  /* 0xffffff9900787547 */ /* 0x000fee000b83ffff */
[----:B------:R-:W-:Y:S05]  /*bdb0*/  EXIT ;  /* 0x000000000000794d */ /* 0x000fea0003800000 */
.L_x_24:
[----:B--2---:R2:W3:Y:S02]  /*bdc0*/  SYNCS.PHASECHK.TRANS64.TRYWAIT P0, [R3+URZ+0xf0], R2 ;  /* 0x0000f002030075a7 */ /* 0x0044e400080011ff */
[----:B---3--:R-:W-:Y:S05]  /*bdd0*/  @!P0 NANOSLEEP.SYNCS 0x989680 ;  /* 0x009896800000895d */ /* 0x008fea0003900000 */
[----:B------:R-:W3:Y:S02]  /*bde0*/  @!P0 SYNCS.PHASECHK.TRANS64 P0, [R3+URZ+0xf0], R2 ;  /* 0x0000f002030085a7 */ /* 0x000ee400080010ff */
[----:B---3--:R-:W-:Y:S05]  /*bdf0*/  @!P0 BRA `(.L_x_24) ;  /* 0xfffffffc00f08947 */ /* 0x008fea000383ffff */
[----:B------:R-:W-:Y:S05]  /*be00*/  BRA `(.L_x_145) ;  /* 0xffffff5c00047947 */ /* 0x000fea000383ffff */
.L_x_27:
[----:B-1----:R-:W-:-:S07]  /*be10*/  MOV R0, UR33 ;  /* 0x0000002100007c02 */ /* 0x002fce0008000f00 */
.L_x_146:
[----:B-1----:R1:W2:Y:S02]  /*be20*/  SYNCS.PHASECHK.TRANS64.TRYWAIT P0, [R0+URZ+0x28], R3 ;  /* 0x00002803000075a7 */ /* 0x0022a400080011ff */
[----:B--2---:R-:W-:Y:S05]  /*be30*/  @!P0 NANOSLEEP.SYNCS 0x989680 ;  /* 0x009896800000895d */ /* 0x004fea0003900000 */
[----:B------:R-:W2:Y:S02]  /*be40*/  @!P0 SYNCS.PHASECHK.TRANS64 P0, [R0+URZ+0x28], R3 ;  /* 0x00002803000085a7 */ /* 0x000ea400080010ff */
[----:B--2---:R-:W-:Y:S05]  /*be50*/  @!P0 BRA `(.L_x_146) ;  /* 0xfffffffc00f08947 */ /* 0x004fea000383ffff */
[----:B------:R-:W-:Y:S05]  /*be60*/  BRA `(.L_x_26) ;  /* 0xffffff5c005c7947 */ /* 0x000fea000383ffff */
.L_x_34:
[----:B-1----:R-:W-:-:S07]  /*be70*/  MOV R0, UR17 ;  /* 0x0000001100007c02 */ /* 0x002fce0008000f00 */
.L_x_147:
[----:B-1----:R1:W2:Y:S02]  /*be80*/  SYNCS.PHASECHK.TRANS64.TRYWAIT P0, [R0+URZ+0x28], R3 ;  /* 0x00002803000075a7 */ /* 0x0022a400080011ff */
[----:B--2---:R-:W-:Y:S05]  /*be90*/  @!P0 NANOSLEEP.SYNCS 0x989680 ;  /* 0x009896800000895d */ /* 0x004fea0003900000 */
[----:B------:R-:W2:Y:S02]  /*bea0*/  @!P0 SYNCS.PHASECHK.TRANS64 P0, [R0+URZ+0x28], R3 ;  /* 0x00002803000085a7 */ /* 0x000ea400080010ff */
[----:B--2---:R-:W-:Y:S05]  /*beb0*/  @!P0 BRA `(.L_x_147) ;  /* 0xfffffffc00f08947 */ /* 0x004fea000383ffff */
[----:B------:R-:W-:Y:S05]  /*bec0*/  BRA `(.L_x_33) ;  /* 0xffffff60001c7947 */ /* 0x000fea000383ffff */
.L_x_39:
[----:B-1----:R1:W2:Y:S02]  /*bed0*/  SYNCS.PHASECHK.TRANS64.TRYWAIT P0, [R3+URZ+0xa0], R0 ;  /* 0x0000a000030075a7 */ /* 0x0022a400080011ff */
[----:B--2---:R-:W-:Y:S05]  /*bee0*/  @!P0 NANOSLEEP.SYNCS 0x989680 ;  /* 0x009896800000895d */ /* 0x004fea0003900000 */
[----:B------:R-:W2:Y:S02]  /*bef0*/  @!P0 SYNCS.PHASECHK.TRANS64 P0, [R3+URZ+0xa0], R0 ;  /* 0x0000a000030085a7 */ /* 0x000ea400080010ff */
[----:B--2---:R-:W-:Y:S05]  /*bf00*/  @!P0 BRA `(.L_x_39) ;  /* 0xfffffffc00f08947 */ /* 0x004fea000383ffff */
[----:B------:R-:W-:Y:S05]  /*bf10*/  BRA `(.L_x_148) ;  /* 0xffffff6000c47947 */ /* 0x000fea000383ffff */
.L_x_43:
[----:B-1----:R-:W-:-:S07]  /*bf20*/  MOV R0, UR4 ;  /* 0x0000000400007c02 */ /* 0x002fce0008000f00 */
.L_x_149:
[----:B-1----:R1:W2:Y:S02]  /*bf30*/  SYNCS.PHASECHK.TRANS64.TRYWAIT P0, [R0+URZ], R3 ;  /* 0x00000003000075a7 */ /* 0x0022a400080011ff */
[----:B--2---:R-:W-:Y:S05]  /*bf40*/  @!P0 NANOSLEEP.SYNCS 0x989680 ;  /* 0x009896800000895d */ /* 0x004fea0003900000 */
[----:B------:R-:W2:Y:S02]  /*bf50*/  @!P0 SYNCS.PHASECHK.TRANS64 P0, [R0+URZ], R3 ;  /* 0x00000003000085a7 */ /* 0x000ea400080010ff */
[----:B--2---:R-:W-:Y:S05]  /*bf60*/  @!P0 BRA `(.L_x_149) ;  /* 0xfffffffc00f08947 */ /* 0x004fea000383ffff */
[----:B------:R-:W-:Y:S05]  /*bf70*/  BRA `(.L_x_150) ;  /* 0xffffff6800707947 */ /* 0x000fea000383ffff */
.L_x_44:
[----:B------:R-:W-:-:S07]  /*bf80*/  MOV R0, UR5 ;  /* 0x0000000500007c02 */ /* 0x000fce0008000f00 */
.L_x_151:
[----:B-1----:R1:W2:Y:S02]  /*bf90*/  SYNCS.PHASECHK.TRANS64.TRYWAIT P0, [R0+URZ], R3 ;  /* 0x00000003000075a7 */ /* 0x0022a400080011ff */
[----:B--2---:R-:W-:Y:S05]  /*bfa0*/  @!P0 NANOSLEEP.SYNCS 0x989680 ;  /* 0x009896800000895d */ /* 0x004fea0003900000 */
[----:B------:R-:W2:Y:S02]  /*bfb0*/  @!P0 SYNCS.PHASECHK.TRANS64 P0, [R0+URZ], R3 ;  /* 0x00000003000085a7 */ /* 0x000ea400080010ff */
[----:B--2---:R-:W-:Y:S05]  /*bfc0*/  @!P0 BRA `(.L_x_151) ;  /* 0xfffffffc00f08947 */ /* 0x004fea000383ffff */
[----:B------:R-:W-:Y:S05]  /*bfd0*/  BRA `(.L_x_152) ;  /* 0xffffff68007c7947 */ /* 0x000fea000383ffff */
.L_x_45:
[----:B------:R-:W-:-:S07]  /*bfe0*/  MOV R0, UR5 ;  /* 0x0000000500007c02 */ /* 0x000fce0008000f00 */
.L_x_153:
[----:B-1----:R1:W2:Y:S02]  /*bff0*/  SYNCS.PHASECHK.TRANS64.TRYWAIT P0, [R0+URZ], R3 ;  /* 0x00000003000075a7 */ /* 0x0022a400080011ff */
[----:B--2---:R-:W-:Y:S05]  /*c000*/  @!P0 NANOSLEEP.SYNCS 0x989680 ;  /* 0x009896800000895d */ /* 0x004fea0003900000 */
[----:B------:R-:W2:Y:S02]  /*c010*/  @!P0 SYNCS.PHASECHK.TRANS64 P0, [R0+URZ], R3 ;  /* 0x00000003000085a7 */ /* 0x000ea400080010ff */
[----:B--2---:R-:W-:Y:S05]  /*c020*/  @!P0 BRA `(.L_x_153) ;  /* 0xfffffffc00f08947 */ /* 0x004fea000383ffff */
[----:B------:R-:W-:Y:S05]  /*c030*/  BRA `(.L_x_154) ;  /* 0xffffff6800887947 */ /* 0x000fea000383ffff */
.L_x_46:
[----:B------:R-:W-:-:S07]  /*c040*/  MOV R0, UR5 ;  /* 0x0000000500007c02 */ /* 0x000fce0008000f00 */
.L_x_155:
[----:B-1----:R1:W2:Y:S02]  /*c050*/  SYNCS.PHASECHK.TRANS64.TRYWAIT P0, [R0+URZ], R3 ;  /* 0x00000003000075a7 */ /* 0x0022a400080011ff */
[----:B--2---:R-:W-:Y:S05]  /*c060*/  @!P0 NANOSLEEP.SYNCS 0x989680 ;  /* 0x009896800000895d */ /* 0x004fea0003900000 */
[----:B------:R-:W2:Y:S02]  /*c070*/  @!P0 SYNCS.PHASECHK.TRANS64 P0, [R0+URZ], R3 ;  /* 0x00000003000085a7 */ /* 0x000ea400080010ff */
[----:B--2---:R-:W-:Y:S05]  /*c080*/  @!P0 BRA `(.L_x_155) ;  /* 0xfffffffc00f08947 */ /* 0x004fea000383ffff */
[----:B------:R-:W-:Y:S05]  /*c090*/  BRA `(.L_x_156) ;  /* 0xffffff6800947947 */ /* 0x000fea000383ffff */
.L_x_49:
[----:B-1----:R1:W2:Y:S02]  /*c0a0*/  SYNCS.PHASECHK.TRANS64.TRYWAIT P0, [R0+URZ+0xe0], R5 ;  /* 0x0000e005000075a7 */ /* 0x0022a400080011ff */
[----:B--2---:R-:W-:Y:S05]  /*c0b0*/  @!P0 NANOSLEEP.SYNCS 0x989680 ;  /* 0x009896800000895d */ /* 0x004fea0003900000 */
[----:B------:R-:W2:Y:S02]  /*c0c0*/  @!P0 SYNCS.PHASECHK.TRANS64 P0, [R0+URZ+0xe0], R5 ;  /* 0x0000e005000085a7 */ /* 0x000ea400080010ff */
[----:B--2---:R-:W-:Y:S05]  /*c0d0*/  @!P0 BRA `(.L_x_49) ;  /* 0xfffffffc00f08947 */ /* 0x004fea000383ffff */
[----:B------:R-:W-:Y:S05]  /*c0e0*/  BRA `(.L_x_157) ;  /* 0xffffff6800f07947 */ /* 0x000fea000383ffff */
.L_x_50:
[----:B------:R-:W-:-:S07]  /*c0f0*/  MOV R0, UR4 ;  /* 0x0000000400007c02 */ /* 0x000fce0008000f00 */
.L_x_158:
[----:B-1----:R1:W2:Y:S02]  /*c100*/  SYNCS.PHASECHK.TRANS64.TRYWAIT P0, [R0+URZ+0xb0], R7 ;  /* 0x0000b007000075a7 */ /* 0x0022a400080011ff */
[----:B--2---:R-:W-:Y:S05]  /*c110*/  @!P0 NANOSLEEP.SYNCS 0x989680 ;  /* 0x009896800000895d */ /* 0x004fea0003900000 */
[----:B------:R-:W2:Y:S02]  /*c120*/  @!P0 SYNCS.PHASECHK.TRANS64 P0, [R0+URZ+0xb0], R7 ;  /* 0x0000b007000085a7 */ /* 0x000ea400080010ff */
[----:B--2---:R-:W-:Y:S05]  /*c130*/  @!P0 BRA `(.L_x_158) ;  /* 0xfffffffc00f08947 */ /* 0x004fea000383ffff */
[----:B------:R-:W-:Y:S05]  /*c140*/  BRA `(.L_x_159) ;  /* 0xffffff6c00007947 */ /* 0x000fea000383ffff */
.L_x_51:
[----:B-1----:R1:W2:Y:S02]  /*c150*/  SYNCS.PHASECHK.TRANS64.TRYWAIT P1, [R0+URZ+0xa0], R5 ;  /* 0x0000a005000075a7 */ /* 0x0022a400080211ff */
[----:B--2---:R-:W-:Y:S05]  /*c160*/  @!P1 NANOSLEEP.SYNCS 0x989680 ;  /* 0x009896800000995d */ /* 0x004fea0003900000 */
[----:B------:R-:W2:Y:S02]  /*c170*/  @!P1 SYNCS.PHASECHK.TRANS64 P1, [R0+URZ+0xa0], R5 ;  /* 0x0000a005000095a7 */ /* 0x000ea400080210ff */
[----:B--2---:R-:W-:Y:S05]  /*c180*/  @!P1 BRA `(.L_x_51) ;  /* 0xfffffffc00f09947 */ /* 0x004fea000383ffff */
[----:B------:R-:W-:Y:S05]  /*c190*/  BRA `(.L_x_160) ;  /* 0xffffff6c00307947 */ /* 0x000fea000383ffff */
.L_x_54:
[----:B------:R-:W-:-:S07]  /*c1a0*/  MOV R0, UR4 ;  /* 0x0000000400007c02 */ /* 0x000fce0008000f00 */
.L_x_161:
[----:B-1----:R1:W2:Y:S02]  /*c1b0*/  SYNCS.PHASECHK.TRANS64.TRYWAIT P0, [R0+URZ+0xb0], R3 ;  /* 0x0000b003000075a7 */ /* 0x0022a400080011ff */
[----:B--2---:R-:W-:Y:S05]  /*c1c0*/  @!P0 NANOSLEEP.SYNCS 0x989680 ;  /* 0x009896800000895d */ /* 0x004fea0003900000 */
[----:B------:R-:W2:Y:S02]  /*c1d0*/  @!P0 SYNCS.PHASECHK.TRANS64 P0, [R0+URZ+0xb0], R3 ;  /* 0x0000b003000085a7 */ /* 0x000ea400080010ff */
[----:B--2---:R-:W-:Y:S05]  /*c1e0*/  @!P0 BRA `(.L_x_161) ;  /* 0xfffffffc00f08947 */ /* 0x004fea000383ffff */
[----:B------:R-:W-:Y:S05]  /*c1f0*/  BRA `(.L_x_53) ;  /* 0xffffff6c00847947 */ /* 0x000fea000383ffff */
.L_x_63:
[----:B-1----:R-:W-:-:S04]  /*c200*/  MOV R5, UR5 ;  /* 0x0000000500057c02 */ /* 0x002fc80008000f00 */
[----:B------:R1:W2:Y:S03]  /*c210*/  SYNCS.PHASECHK.TRANS64.TRYWAIT P0, [R5+URZ+0x8], R6 ;  /* 0x00000806050075a7 */ /* 0x0002a600080011ff */
[----:B--2---:R-:W-:Y:S05]  /*c220*/  @!P0 NANOSLEEP.SYNCS 0x989680 ;  /* 0x009896800000895d */ /* 0x004fea0003900000 */
[----:B------:R-:W2:Y:S02]  /*c230*/  @!P0 SYNCS.PHASECHK.TRANS64 P0, [R5+URZ+0x8], R6 ;  /* 0x00000806050085a7 */ /* 0x000ea400080010ff */
[----:B--2---:R-:W-:Y:S05]  /*c240*/  @!P0 BRA `(.L_x_63) ;  /* 0xfffffffc00ec8947 */ /* 0x004fea000383ffff */
[----:B------:R-:W-:Y:S05]  /*c250*/  BRA `(.L_x_62) ;  /* 0xffffff7000387947 */ /* 0x000fea000383ffff */
.L_x_65:
[----:B------:R-:W-:Y:S01]  /*c260*/  BSSY B0, `(.L_x_162) ;  /* 0x0000006000007945 */ /* 0x000fe20003800000 */
[----:B------:R-:W-:-:S07]  /*c270*/  MOV R15, 0xffffffff ;  /* 0xffffffff000f7802 */ /* 0x000fce0000000f00 */
[----:B-1---5:R-:W-:Y:S05]  /*c280*/  WARPSYNC.COLLECTIVE R15, `(.L_x_163) ;  /* 0x000000000f0c7348 */ /* 0x022fea0003c00000 */
[----:B------:R-:W-:Y:S02]  /*c290*/  ELECT P6, UR79, PT ;  /* 0x00000000004f782f */ /* 0x000fe400038c0000 */
[----:B------:R-:W-:Y:S01]  /*c2a0*/  MOV R14, UR79 ;  /* 0x0000004f000e7c02 */ /* 0x000fe20008000f00 */
[----:B-1---5:R-:W-:Y:S10]  /*c2b0*/  ENDCOLLECTIVE ;  /* 0x000000000000791b */ /* 0x022ff40003800000 */
.L_x_163:
[----:B------:R-:W-:Y:S05]  /*c2c0*/  BSYNC B0 ;  /* 0x0000000000007941 */ /* 0x000fea0003800000 */
.L_x_162:
[----:B------:R-:W-:Y:S01]  /*c2d0*/  PLOP3.LUT P0, PT, P6, PT, PT, 0x80, 0x8 ;  /* 0x000000000008781c */ /* 0x000fe2000370f070 */
[----:B------:R-:W-:-:S12]  /*c2e0*/  BRA `(.L_x_164) ;  /* 0xffffff7000647947 */ /* 0x000fd8000383ffff */
.L_x_67:
[----:B-1----:R-:W-:-:S04]  /*c2f0*/  MOV R3, UR5 ;  /* 0x0000000500037c02 */ /* 0x002fc80008000f00 */
[----:B------:R1:W2:Y:S03]  /*c300*/  SYNCS.PHASECHK.TRANS64.TRYWAIT P0, [R3+URZ+0x8], R4 ;  /* 0x00000804030075a7 */ /* 0x0002a600080011ff */
[----:B--2---:R-:W-:Y:S05]  /*c310*/  @!P0 NANOSLEEP.SYNCS 0x989680 ;  /* 0x009896800000895d */ /* 0x004fea0003900000 */
[----:B------:R-:W2:Y:S02]  /*c320*/  @!P0 SYNCS.PHASECHK.TRANS64 P0, [R3+URZ+0x8], R4 ;  /* 0x00000804030085a7 */ /* 0x000ea400080010ff */
[----:B--2---:R-:W-:Y:S05]  /*c330*/  @!P0 BRA `(.L_x_67) ;  /* 0xfffffffc00ec8947 */ /* 0x004fea000383ffff */
[----:B------:R-:W-:Y:S05]  /*c340*/  BRA `(.L_x_66) ;  /* 0xffffff7000687947 */ /* 0x000fea000383ffff */
.L_x_68:
[----:B-1----:R1:W2:Y:S02]  /*c350*/  SYNCS.PHASECHK.TRANS64.TRYWAIT P0, [R0+URZ+0xa0], R5 ;  /* 0x0000a005000075a7 */ /* 0x0022a400080011ff */
[----:B--2---:R-:W-:Y:S05]  /*c360*/  @!P0 NANOSLEEP.SYNCS 0x989680 ;  /* 0x009896800000895d */ /* 0x004fea0003900000 */
[----:B------:R-:W2:Y:S02]  /*c370*/  @!P0 SYNCS.PHASECHK.TRANS64 P0, [R0+URZ+0xa0], R5 ;  /* 0x0000a005000085a7 */ /* 0x000ea400080010ff */
[----:B--2---:R-:W-:Y:S05]  /*c380*/  @!P0 BRA `(.L_x_68) ;  /* 0xfffffffc00f08947 */ /* 0x004fea000383ffff */
[----:B------:R-:W-:Y:S05]  /*c390*/  BRA `(.L_x_165) ;  /* 0xffffff7400547947 */ /* 0x000fea000383ffff */
.L_x_70:
[----:B------:R-:W-:-:S07]  /*c3a0*/  MOV R0, UR31 ;  /* 0x0000001f00007c02 */ /* 0x000fce0008000f00 */
.L_x_166:
[----:B-1----:R1:W2:Y:S02]  /*c3b0*/  SYNCS.PHASECHK.TRANS64.TRYWAIT P0, [R0+URZ+0xd0], R5 ;  /* 0x0000d005000075a7 */ /* 0x0022a400080011ff */
[----:B--2---:R-:W-:Y:S05]  /*c3c0*/  @!P0 NANOSLEEP.SYNCS 0x989680 ;  /* 0x009896800000895d */ /* 0x004fea0003900000 */
[----:B------:R-:W2:Y:S02]  /*c3d0*/  @!P0 SYNCS.PHASECHK.TRANS64 P0, [R0+URZ+0xd0], R5 ;  /* 0x0000d005000085a7 */ /* 0x000ea400080010ff */
[----:B--2---:R-:W-:Y:S05]  /*c3e0*/  @!P0 BRA `(.L_x_166) ;  /* 0xfffffffc00f08947 */ /* 0x004fea000383ffff */
[----:B------:R-:W-:Y:S05]  /*c3f0*/  BRA `(.L_x_167) ;  /* 0xffffff7400a07947 */ /* 0x000fea000383ffff */
.L_x_73:
[----:B------:R-:W-:Y:S07]  /*c400*/  MOV R0, UR5 ;  /* 0x0000000500007c02 */ /* 0x000fee0008000f00 */
.L_x_168:
[----:B-1----:R1:W2:Y:S02]  /*c410*/  SYNCS.PHASECHK.TRANS64.TRYWAIT P0, [R0+URZ], R5 ;  /* 0x00000005000075a7 */ /* 0x0022a400080011ff */
[----:B--2---:R-:W-:Y:S05]  /*c420*/  @!P0 NANOSLEEP.SYNCS 0x989680 ;  /* 0x009896800000895d */ /* 0x004fea0003900000 */
[----:B------:R-:W2:Y:S02]  /*c430*/  @!P0 SYNCS.PHASECHK.TRANS64 P0, [R0+URZ], R5 ;  /* 0x00000005000085a7 */ /* 0x000ea400080010ff */
[----:B--2---:R-:W-:Y:S05]  /*c440*/  @!P0 BRA `(.L_x_168) ;  /* 0xfffffffc00f08947 */ /* 0x004fea000383ffff */
[----:B------:R-:W-:Y:S05]  /*c450*/  BRA `(.L_x_72) ;  /* 0xffffff7400b47947 */ /* 0x000fea000383ffff */
.L_x_77:
[----:B-1----:R-:W-:-:S07]  /*c460*/  MOV R0, UR4 ;  /* 0x0000000400007c02 */ /* 0x002fce0008000f00 */
.L_x_169:
[----:B-1----:R1:W2:Y:S02]  /*c470*/  SYNCS.PHASECHK.TRANS64.TRYWAIT P0, [R0+URZ], R3 ;  /* 0x00000003000075a7 */ /* 0x0022a400080011ff */
[----:B--2---:R-:W-:Y:S05]  /*c480*/  @!P0 NANOSLEEP.SYNCS 0x989680 ;  /* 0x009896800000895d */ /* 0x004fea0003900000 */
[----:B------:R-:W2:Y:S02]  /*c490*/  @!P0 SYNCS.PHASECHK.TRANS64 P0, [R0+URZ], R3 ;  /* 0x00000003000085a7 */ /* 0x000ea400080010ff */
[----:B--2---:R-:W-:Y:S05]  /*c4a0*/  @!P0 BRA `(.L_x_169) ;  /* 0xfffffffc00f08947 */ /* 0x004fea000383ffff */
[----:B------:R-:W-:Y:S05]  /*c4b0*/  BRA `(.L_x_170) ;  /* 0xffffff7800a87947 */ /* 0x000fea000383ffff */
.L_x_80:
[----:B------:R-:W-:-:S07]  /*c4c0*/  MOV R0, UR26 ;  /* 0x0000001a00007c02 */ /* 0x000fce0008000f00 */
.L_x_171:
[----:B-1----:R1:W2:Y:S02]  /*c4d0*/  SYNCS.PHASECHK.TRANS64.TRYWAIT P1, [R0+URZ+0x100], R3 ;  /* 0x00010003000075a7 */ /* 0x0022a400080211ff */
[----:B--2---:R-:W-:Y:S05]  /*c4e0*/  @!P1 NANOSLEEP.SYNCS 0x989680 ;  /* 0x009896800000995d */ /* 0x004fea0003900000 */
[----:B------:R-:W2:Y:S02]  /*c4f0*/  @!P1 SYNCS.PHASECHK.TRANS64 P1, [R0+URZ+0x100], R3 ;  /* 0x00010003000095a7 */ /* 0x000ea400080210ff */
[----:B--2---:R-:W-:Y:S05]  /*c500*/  @!P1 BRA `(.L_x_171) ;  /* 0xfffffffc00f09947 */ /* 0x004fea000383ffff */
[----:B------:R-:W-:Y:S05]  /*c510*/  BRA `(.L_x_172) ;  /* 0xffffff7800f47947 */ /* 0x000fea000383ffff */
.L_x_85:
[----:B--2---:R2:W3:Y:S02]  /*c520*/  SYNCS.PHASECHK.TRANS64.TRYWAIT P0, [R12+URZ+0xa0], R9 ;  /* 0x0000a0090c0075a7 */ /* 0x0044e400080011ff */
[----:B---3--:R-:W-:Y:S05]  /*c530*/  @!P0 NANOSLEEP.SYNCS 0x989680 ;  /* 0x009896800000895d */ /* 0x008fea0003900000 */
[----:B------:R-:W3:Y:S02]  /*c540*/  @!P0 SYNCS.PHASECHK.TRANS64 P0, [R12+URZ+0xa0], R9 ;  /* 0x0000a0090c0085a7 */ /* 0x000ee400080010ff */
[----:B---3--:R-:W-:Y:S05]  /*c550*/  @!P0 BRA `(.L_x_85) ;  /* 0xfffffffc00f08947 */ /* 0x008fea000383ffff */
[----:B------:R-:W-:Y:S05]  /*c560*/  BRA `(.L_x_173) ;  /* 0xffffff80001c7947 */ /* 0x000fea000383ffff */
.L_x_88:
[----:B------:R-:W-:Y:S07]  /*c570*/  MOV R0, UR21 ;  /* 0x0000001500007c02 */ /* 0x000fee0008000f00 */
.L_x_174:
[----:B--2---:R2:W3:Y:S02]  /*c580*/  SYNCS.PHASECHK.TRANS64.TRYWAIT P2, [R0+URZ+0x98], R11 ;  /* 0x0000980b000075a7 */ /* 0x0044e400080411ff */
[----:B---3--:R-:W-:Y:S05]  /*c590*/  @!P2 NANOSLEEP.SYNCS 0x989680 ;  /* 0x009896800000a95d */ /* 0x008fea0003900000 */
[----:B------:R-:W3:Y:S02]  /*c5a0*/  @!P2 SYNCS.PHASECHK.TRANS64 P2, [R0+URZ+0x98], R11 ;  /* 0x0000980b0000a5a7 */ /* 0x000ee400080410ff */
[----:B---3--:R-:W-:Y:S05]  /*c5b0*/  @!P2 BRA `(.L_x_174) ;  /* 0xfffffffc00f0a947 */ /* 0x008fea000383ffff */
[----:B------:R-:W-:Y:S05]  /*c5c0*/  BRA `(.L_x_87) ;  /* 0xffffff8400847947 */ /* 0x000fea000383ffff */
.L_x_91:
[----:B--2---:R-:W-:Y:S07]  /*c5d0*/  MOV R0, UR21 ;  /* 0x0000001500007c02 */ /* 0x004fee0008000f00 */
.L_x_175:
[----:B--2---:R2:W3:Y:S02]  /*c5e0*/  SYNCS.PHASECHK.TRANS64.TRYWAIT P0, [R0+URZ+0x70], R9 ;  /* 0x00007009000075a7 */ /* 0x0044e400080011ff */
[----:B---3--:R-:W-:Y:S05]  /*c5f0*/  @!P0 NANOSLEEP.SYNCS 0x989680 ;  /* 0x009896800000895d */ /* 0x008fea0003900000 */
[----:B------:R-:W3:Y:S02]  /*c600*/  @!P0 SYNCS.PHASECHK.TRANS64 P0, [R0+URZ+0x70], R9 ;  /* 0x00007009000085a7 */ /* 0x000ee400080010ff */
[----:B---3--:R-:W-:Y:S05]  /*c610*/  @!P0 BRA `(.L_x_175) ;  /* 0xfffffffc00f08947 */ /* 0x008fea000383ffff */
[----:B------:R-:W-:Y:S05]  /*c620*/  BRA `(.L_x_176) ;  /* 0xffffff8400e07947 */ /* 0x000fea000383ffff */
.L_x_92:
[----:B------:R-:W-:Y:S07]  /*c630*/  MOV R0, UR21 ;  /* 0x0000001500007c02 */ /* 0x000fee0008000f00 */
.L_x_177:
[----:B--2---:R2:W3:Y:S02]  /*c640*/  SYNCS.PHASECHK.TRANS64.TRYWAIT P0, [R0+URZ+0x78], R9 ;  /* 0x00007809000075a7 */ /* 0x0044e400080011ff */
[----:B---3--:R-:W-:Y:S05]  /*c650*/  @!P0 NANOSLEEP.SYNCS 0x989680 ;  /* 0x009896800000895d */ /* 0x008fea0003900000 */
[----:B------:R-:W3:Y:S02]  /*c660*/  @!P0 SYNCS.PHASECHK.TRANS64 P0, [R0+URZ+0x78], R9 ;  /* 0x00007809000085a7 */ /* 0x000ee400080010ff */
[----:B---3--:R-:W-:Y:S05]  /*c670*/  @!P0 BRA `(.L_x_177) ;  /* 0xfffffffc00f08947 */ /* 0x008fea000383ffff */
[----:B------:R-:W-:Y:S05]  /*c680*/  BRA `(.L_x_178) ;  /* 0xffffff88001c7947 */ /* 0x000fea000383ffff */
.L_x_93:
[----:B------:R-:W-:Y:S07]  /*c690*/  MOV R0, UR21 ;  /* 0x0000001500007c02 */ /* 0x000fee0008000f00 */
.L_x_179:
[----:B--2---:R2:W3:Y:S02]  /*c6a0*/  SYNCS.PHASECHK.TRANS64.TRYWAIT P0, [R0+URZ+0x80], R9 ;  /* 0x00008009000075a7 */ /* 0x0044e400080011ff */
[----:B---3--:R-:W-:Y:S05]  /*c6b0*/  @!P0 NANOSLEEP.SYNCS 0x989680 ;  /* 0x009896800000895d */ /* 0x008fea0003900000 */
[----:B------:R-:W3:Y:S02]  /*c6c0*/  @!P0 SYNCS.PHASECHK.TRANS64 P0, [R0+URZ+0x80], R9 ;  /* 0x00008009000085a7 */ /* 0x000ee400080010ff */
[----:B---3--:R-:W-:Y:S05]  /*c6d0*/  @!P0 BRA `(.L_x_179) ;  /* 0xfffffffc00f08947 */ /* 0x008fea000383ffff */
[----:B------:R-:W-:Y:S05]  /*c6e0*/  BRA `(.L_x_180) ;  /* 0xffffff8800647947 */ /* 0x000fea000383ffff */
.L_x_94:
[----:B------:R-:W-:Y:S07]  /*c6f0*/  MOV R0, UR21 ;  /* 0x0000001500007c02 */ /* 0x000fee0008000f00 */
.L_x_181:
[----:B--2---:R2:W3:Y:S02]  /*c700*/  SYNCS.PHASECHK.TRANS64.TRYWAIT P0, [R0+URZ+0x88], R9 ;  /* 0x00008809000075a7 */ /* 0x0044e400080011ff */
[----:B---3--:R-:W-:Y:S05]  /*c710*/  @!P0 NANOSLEEP.SYNCS 0x989680 ;  /* 0x009896800000895d */ /* 0x008fea0003900000 */
[----:B------:R-:W3:Y:S02]  /*c720*/  @!P0 SYNCS.PHASECHK.TRANS64 P0, [R0+URZ+0x88], R9 ;  /* 0x00008809000085a7 */ /* 0x000ee400080010ff */
[----:B---3--:R-:W-:Y:S05]  /*c730*/  @!P0 BRA `(.L_x_181) ;  /* 0xfffffffc00f08947 */ /* 0x008fea000383ffff */
[----:B------:R-:W-:Y:S05]  /*c740*/  BRA `(.L_x_182) ;  /* 0xffffff8800a87947 */ /* 0x000fea000383ffff */
.L_x_96:
[----:B------:R-:W-:-:S07]  /*c750*/  MOV R0, UR21 ;  /* 0x0000001500007c02 */ /* 0x000fce0008000f00 */
.L_x_183:
[----:B---3--:R3:W4:Y:S02]  /*c760*/  SYNCS.PHASECHK.TRANS64.TRYWAIT P0, [R0+URZ+0x70], R3 ;  /* 0x00007003000075a7 */ /* 0x00872400080011ff */
[----:B----4-:R-:W-:Y:S05]  /*c770*/  @!P0 NANOSLEEP.SYNCS 0x989680 ;  /* 0x009896800000895d */ /* 0x010fea0003900000 */
[----:B------:R-:W4:Y:S02]  /*c780*/  @!P0 SYNCS.PHASECHK.TRANS64 P0, [R0+URZ+0x70], R3 ;  /* 0x00007003000085a7 */ /* 0x000f2400080010ff */
[----:B----4-:R-:W-:Y:S05]  /*c790*/  @!P0 BRA `(.L_x_183) ;  /* 0xfffffffc00f08947 */ /* 0x010fea000383ffff */
[----:B------:R-:W-:Y:S05]  /*c7a0*/  BRA `(.L_x_184) ;  /* 0xffffff8c00207947 */ /* 0x000fea000383ffff */
.L_x_97:
[----:B---3--:R-:W-:-:S07]  /*c7b0*/  MOV R0, UR21 ;  /* 0x0000001500007c02 */ /* 0x008fce0008000f00 */
.L_x_185:
[----:B---3--:R3:W4:Y:S02]  /*c7c0*/  SYNCS.PHASECHK.TRANS64.TRYWAIT P0, [R0+URZ+0x78], R3 ;  /* 0x00007803000075a7 */ /* 0x00872400080011ff */
[----:B----4-:R-:W-:Y:S05]  /*c7d0*/  @!P0 NANOSLEEP.SYNCS 0x989680 ;  /* 0x009896800000895d */ /* 0x010fea0003900000 */
[----:B------:R-:W4:Y:S02]  /*c7e0*/  @!P0 SYNCS.PHASECHK.TRANS64 P0, [R0+URZ+0x78], R3 ;  /* 0x00007803000085a7 */ /* 0x000f2400080010ff */
[----:B----4-:R-:W-:Y:S05]  /*c7f0*/  @!P0 BRA `(.L_x_185) ;  /* 0xfffffffc00f08947 */ /* 0x010fea000383ffff */
[----:B------:R-:W-:Y:S05]  /*c800*/  BRA `(.L_x_186) ;  /* 0xffffff8c00107947 */ /* 0x000fea000383ffff */
.L_x_98:
[----:B---3--:R-:W-:-:S07]  /*c810*/  MOV R0, UR21 ;  /* 0x0000001500007c02 */ /* 0x008fce0008000f00 */
.L_x_187:
[----:B---3--:R3:W4:Y:S02]  /*c820*/  SYNCS.PHASECHK.TRANS64.TRYWAIT P0, [R0+URZ+0x80], R3 ;  /* 0x00008003000075a7 */ /* 0x00872400080011ff */
[----:B----4-:R-:W-:Y:S05]  /*c830*/  @!P0 NANOSLEEP.SYNCS 0x989680 ;  /* 0x009896800000895d */ /* 0x010fea0003900000 */
[----:B------:R-:W4:Y:S02]  /*c840*/  @!P0 SYNCS.PHASECHK.TRANS64 P0, [R0+URZ+0x80], R3 ;  /* 0x00008003000085a7 */ /* 0x000f2400080010ff */
[----:B----4-:R-:W-:Y:S05]  /*c850*/  @!P0 BRA `(.L_x_187) ;  /* 0xfffffffc00f08947 */ /* 0x010fea000383ffff */
[----:B------:R-:W-:Y:S05]  /*c860*/  BRA `(.L_x_188) ;  /* 0xffffff8c00007947 */ /* 0x000fea000383ffff */
.L_x_100:
[----:B-1----:R1:W2:Y:S02]  /*c870*/  SYNCS.PHASECHK.TRANS64.TRYWAIT P0, [R3+URZ+0xa0], R0 ;  /* 0x0000a000030075a7 */ /* 0x0022a400080011ff */
[----:B--2---:R-:W-:Y:S05]  /*c880*/  @!P0 NANOSLEEP.SYNCS 0x989680 ;  /* 0x009896800000895d */ /* 0x004fea0003900000 */
[----:B------:R-:W2:Y:S02]  /*c890*/  @!P0 SYNCS.PHASECHK.TRANS64 P0, [R3+URZ+0xa0], R0 ;  /* 0x0000a000030085a7 */ /* 0x000ea400080010ff */
[----:B--2---:R-:W-:Y:S05]  /*c8a0*/  @!P0 BRA `(.L_x_100) ;  /* 0xfffffffc00f08947 */ /* 0x004fea000383ffff */
[----:B------:R-:W-:Y:S05]  /*c8b0*/  BRA `(.L_x_189) ;  /* 0xffffff8c00c87947 */ /* 0x000fea000383ffff */
.L_x_111:
[----:B-1----:R1:W2:Y:S02]  /*c8c0*/  SYNCS.PHASECHK.TRANS64.TRYWAIT P1, [R3+URZ+0x50], R0 ;  /* 0x00005000030075a7 */ /* 0x0022a400080211ff */
[----:B--2---:R-:W-:Y:S05]  /*c8d0*/  @!P1 NANOSLEEP.SYNCS 0x989680 ;  /* 0x009896800000995d */ /* 0x004fea0003900000 */
[----:B------:R-:W2:Y:S02]  /*c8e0*/  @!P1 SYNCS.PHASECHK.TRANS64 P1, [R3+URZ+0x50], R0 ;  /* 0x00005000030095a7 */ /* 0x000ea400080210ff */
[----:B--2---:R-:W-:Y:S05]  /*c8f0*/  @!P1 BRA `(.L_x_111) ;  /* 0xfffffffc00f09947 */ /* 0x004fea000383ffff */
[----:B------:R-:W-:Y:S05]  /*c900*/  BRA `(.L_x_110) ;  /* 0xffffff9c00487947 */ /* 0x000fea000383ffff */
.L_x_113:
[----:B--2---:R2:W4:Y:S02]  /*c910*/  SYNCS.PHASECHK.TRANS64.TRYWAIT P0, [R163+URZ+0xc0], R2 ;  /* 0x0000c002a30075a7 */ /* 0x00452400080011ff */
[----:B----4-:R-:W-:Y:S05]  /*c920*/  @!P0 NANOSLEEP.SYNCS 0x989680 ;  /* 0x009896800000895d */ /* 0x010fea0003900000 */
[----:B------:R-:W4:Y:S02]  /*c930*/  @!P0 SYNCS.PHASECHK.TRANS64 P0, [R163+URZ+0xc0], R2 ;  /* 0x0000c002a30085a7 */ /* 0x000f2400080010ff */
[----:B----4-:R-:W-:Y:S05]  /*c940*/  @!P0 BRA `(.L_x_113) ;  /* 0xfffffffc00f08947 */ /* 0x010fea000383ffff */
[----:B------:R-:W-:Y:S05]  /*c950*/  BRA `(.L_x_112) ;  /* 0xffffff9c00a47947 */ /* 0x000fea000383ffff */
.L_x_122:
[----:B--2---:R2:W3:Y:S02]  /*c960*/  SYNCS.PHASECHK.TRANS64.TRYWAIT P0, [R191+URZ+0x50], R0 ;  /* 0x00005000bf0075a7 */ /* 0x0044e400080011ff */
[----:B---3--:R-:W-:Y:S05]  /*c970*/  @!P0 NANOSLEEP.SYNCS 0x989680 ;  /* 0x009896800000895d */ /* 0x008fea0003900000 */
[----:B------:R-:W3:Y:S02]  /*c980*/  @!P0 SYNCS.PHASECHK.TRANS64 P0, [R191+URZ+0x50], R0 ;  /* 0x00005000bf0085a7 */ /* 0x000ee400080010ff */
[----:B---3--:R-:W-:Y:S05]  /*c990*/  @!P0 BRA `(.L_x_122) ;  /* 0xfffffffc00f08947 */ /* 0x008fea000383ffff */
[----:B------:R-:W-:Y:S05]  /*c9a0*/  BRA `(.L_x_121) ;  /* 0xffffffb000b07947 */ /* 0x000fea000383ffff */
.L_x_131:
[----:B--2---:R2:W3:Y:S02]  /*c9b0*/  SYNCS.PHASECHK.TRANS64.TRYWAIT P0, [R0+URZ+0x50], R7 ;  /* 0x00005007000075a7 */ /* 0x0044e400080011ff */
[----:B---3--:R-:W-:Y:S05]  /*c9c0*/  @!P0 NANOSLEEP.SYNCS 0x989680 ;  /* 0x009896800000895d */ /* 0x008fea0003900000 */
[----:B------:R-:W3:Y:S02]  /*c9d0*/  @!P0 SYNCS.PHASECHK.TRANS64 P0, [R0+URZ+0x50], R7 ;  /* 0x00005007000085a7 */ /* 0x000ee400080010ff */
[----:B---3--:R-:W-:Y:S05]  /*c9e0*/  @!P0 BRA `(.L_x_131) ;  /* 0xfffffffc00f08947 */ /* 0x008fea000383ffff */
[----:B------:R-:W-:Y:S05]  /*c9f0*/  BRA `(.L_x_130) ;  /* 0xffffffc800087947 */ /* 0x000fea000383ffff */
.L_x_140:
[----:B--2---:R2:W3:Y:S02]  /*ca00*/  SYNCS.PHASECHK.TRANS64.TRYWAIT P0, [R0+URZ+0x50], R5 ;  /* 0x00005005000075a7 */ /* 0x0044e400080011ff */
[----:B---3--:R-:W-:Y:S05]  /*ca10*/  @!P0 NANOSLEEP.SYNCS 0x989680 ;  /* 0x009896800000895d */ /* 0x008fea0003900000 */
[----:B------:R-:W3:Y:S02]  /*ca20*/  @!P0 SYNCS.PHASECHK.TRANS64 P0, [R0+URZ+0x50], R5 ;  /* 0x00005005000085a7 */ /* 0x000ee400080010ff */
[----:B---3--:R-:W-:Y:S05]  /*ca30*/  @!P0 BRA `(.L_x_140) ;  /* 0xfffffffc00f08947 */ /* 0x008fea000383ffff */
[----:B------:R-:W-:Y:S05]  /*ca40*/  BRA `(.L_x_139) ;  /* 0xffffffdc006c7947 */ /* 0x000fea000383ffff */
        .weak           $__internal_0_$__cuda_sm10x_tcgen05_guardrail_trap_col_being_dealloced_not_returned_by_alloc
        .type           $__internal_0_$__cuda_sm10x_tcgen05_guardrail_trap_col_being_dealloced_not_returned_by_alloc,@function
        .size           $__internal_0_$__cuda_sm10x_tcgen05_guardrail_trap_col_being_dealloced_not_returned_by_alloc,($__internal_1_$__cuda_sm10x_tcgen05_guardrail_trap_phase_invalid_during_alloc - $__internal_0_$__cuda_sm10x_tcgen05_guardrail_trap_col_being_dealloced_not_returned_by_alloc)
$__internal_0_$__cuda_sm10x_tcgen05_guardrail_trap_col_being_dealloced_not_returned_by_alloc:
[----:B------:R-:W-:Y:S05]  /*ca50*/  BPT.TRAP 0x1 ;  /* 0x000000040000795c */ /* 0x000fea0000300000 */
[----:B------:R-:W-:-:S04]  /*ca60*/  HFMA2 R3, -RZ, RZ, 0, 0 ;  /* 0x00000000ff037431 */ /* 0x000fc800000001ff */
[----:B------:R-:W-:Y:S05]  /*ca70*/  RET.REL.NODEC R2 `(_ZN7cutlass13device_kernelINS_4gemm6kernel13GemmUniversalIN4cute5tupleIJiiiiEEENS1_10collective13CollectiveMmaINS1_35MainloopSm100TmaUmmaWarpSpecializedILi5ELi2ELi2ENS5_IJNS4_1CILi2EEESB_NSA_ILi1EEEEEEEENS5_IJNSA_ILi256EEESF_NSA_ILi128EEEEEENS_12float_e5m2_tENS5_IJlSC_lEEESI_SJ_NS4_8TiledMMAINS4_8MMA_AtomIJNS4_10MMA_TraitsINS4_25SM100_MMA_F8F6F4_2x1SM_SSEJSI_SI_fSF_SF_NS4_17integral_constantINS4_4UMMA5MajorELSQ_0EEESR_NSO_INSP_7ScaleInELSS_0EEEST_EEEEEENS4_6LayoutINS5_IJSC_SC_SC_EEENS5_IJNSA_ILi0EEESY_SY_EEEEENS5_IJNS4_10UnderscoreES11_S11_EEEEENS4_28SM100_TMA_2SM_LOAD_MULTICASTENS4_14ComposedLayoutINS4_7SwizzleILi3ELi4ELi3EEENS4_18smem_ptr_flag_bitsILi8EEENSW_INS5_IJNSA_ILi8EEESG_EEENS5_IJSG_SC_EEEEEEEvNS4_8identityENS4_18SM100_TMA_2SM_LOADES1E_vS1F_EENS_8epilogue10collective18CollectiveEpilogueINS1I_23Sm100TmaWarpSpecializedILi4ELi2ELi64ELb0ELb0EEEJNS5_IJSG_SF_SG_EEENS5_IJNSW_ISG_SC_EENSW_INSA_ILi64EEESC_EEEEESI_SJ_SI_SJ_NS1I_6fusion15FusionCallbacksIS1M_NS1S_17LinearCombinationISI_fSI_fLNS_15FloatRoundStyleE2EEES1N_S1R_JEEENS4_5SM1004TMEM4LOAD26SM100_TMEM_LOAD_32dp32b64xENS4_13SM90_TMA_LOADENS15_INS16_ILi2ELi4ELi3EEES19_NSW_INS5_IJS1A_S1P_EEENS5_IJS1P_SC_EEEEEEENS4_39AutoVectorizingCopyWithAssumedAlignmentILi128EEENS4_14SM90_TMA_STOREES27_S29_S29_EEEvvEEEEvNT_6ParamsE) ;  /* 0xffffff3402607950 */ /* 0x000fea0003c3ffff */
        .weak           $__internal_1_$__cuda_sm10x_tcgen05_guardrail_trap_phase_invalid_during_alloc
        .type           $__internal_1_$__cuda_sm10x_tcgen05_guardrail_trap_phase_invalid_during_alloc,@function
        .size           $__internal_1_$__cuda_sm10x_tcgen05_guardrail_trap_phase_invalid_during_alloc,($__internal_2_$__cuda_sm10x_tcgen05_guardrail_trap_unallocated_columns_being_dealloced - $__internal_1_$__cuda_sm10x_tcgen05_guardrail_trap_phase_invalid_during_alloc)
$__internal_1_$__cuda_sm10x_tcgen05_guardrail_trap_phase_invalid_during_alloc:
[----:B------:R-:W-:Y:S05]  /*ca80*/  BPT.TRAP 0x1 ;  /* 0x000000040000795c */ /* 0x000fea0000300000 */
[----:B------:R-:W-:-:S04]  /*ca90*/  MOV R5, 0x0 ;  /* 0x0000000000057802 */ /* 0x000fc80000000f00 */
[----:B------:R-:W-:Y:S05]  /*caa0*/  RET.REL.NODEC R4 `(_ZN7cutlass13device_kernelINS_4gemm6kernel13GemmUniversalIN4cute5tupleIJiiiiEEENS1_10collective13CollectiveMmaINS1_35MainloopSm100TmaUmmaWarpSpecializedILi5ELi2ELi2ENS5_IJNS4_1CILi2EEESB_NSA_ILi1EEEEEEEENS5_IJNSA_ILi256EEESF_NSA_ILi128EEEEEENS_12float_e5m2_tENS5_IJlSC_lEEESI_SJ_NS4_8TiledMMAINS4_8MMA_AtomIJNS4_10MMA_TraitsINS4_25SM100_MMA_F8F6F4_2x1SM_SSEJSI_SI_fSF_SF_NS4_17integral_constantINS4_4UMMA5MajorELSQ_0EEESR_NSO_INSP_7ScaleInELSS_0EEEST_EEEEEENS4_6LayoutINS5_IJSC_SC_SC_EEENS5_IJNSA_ILi0EEESY_SY_EEEEENS5_IJNS4_10UnderscoreES11_S11_EEEEENS4_28SM100_TMA_2SM_LOAD_MULTICASTENS4_14ComposedLayoutINS4_7SwizzleILi3ELi4ELi3EEENS4_18smem_ptr_flag_bitsILi8EEENSW_INS5_IJNSA_ILi8EEESG_EEENS5_IJSG_SC_EEEEEEEvNS4_8identityENS4_18SM100_TMA_2SM_LOADES1E_vS1F_EENS_8epilogue10collective18CollectiveEpilogueINS1I_23Sm100TmaWarpSpecializedILi4ELi2ELi64ELb0ELb0EEEJNS5_IJSG_SF_SG_EEENS5_IJNSW_ISG_SC_EENSW_INSA_ILi64EEESC_EEEEESI_SJ_SI_SJ_NS1I_6fusion15FusionCallbacksIS1M_NS1S_17LinearCombinationISI_fSI_fLNS_15FloatRoundStyleE2EEES1N_S1R_JEEENS4_5SM1004TMEM4LOAD26SM100_TMEM_LOAD_32dp32b64xENS4_13SM90_TMA_LOADENS15_INS16_ILi2ELi4ELi3EEES19_NSW_INS5_IJS1A_S1P_EEENS5_IJS1P_SC_EEEEEEENS4_39AutoVectorizingCopyWithAssumedAlignmentILi128EEENS4_14SM90_TMA_STOREES27_S29_S29_EEEvvEEEEvNT_6ParamsE) ;  /* 0xffffff3404547950 */ /* 0x000fea0003c3ffff */
        .weak           $__internal_2_$__cuda_sm10x_tcgen05_guardrail_trap_unallocated_columns_being_dealloced
        .type           $__internal_2_$__cuda_sm10x_tcgen05_guardrail_trap_unallocated_columns_being_dealloced,@function
        .size           $__internal_2_$__cuda_sm10x_tcgen05_guardrail_trap_unallocated_columns_being_dealloced,(.L_x_191 - $__internal_2_$__cuda_sm10x_tcgen05_guardrail_trap_unallocated_columns_being_dealloced)
$__internal_2_$__cuda_sm10x_tcgen05_guardrail_trap_unallocated_columns_being_dealloced:
[----:B------:R-:W-:Y:S05]  /*cab0*/  BPT.TRAP 0x1 ;  /* 0x000000040000795c */ /* 0x000fea0000300000 */
[----:B------:R-:W-:-:S04]  /*cac0*/  HFMA2 R3, -RZ, RZ, 0, 0 ;  /* 0x00000000ff037431 */ /* 0x000fc800000001ff */
[----:B------:R-:W-:Y:S05]  /*cad0*/  RET.REL.NODEC R2 `(_ZN7cutlass13device_kernelINS_4gemm6kernel13GemmUniversalIN4cute5tupleIJiiiiEEENS1_10collective13CollectiveMmaINS1_35MainloopSm100TmaUmmaWarpSpecializedILi5ELi2ELi2ENS5_IJNS4_1CILi2EEESB_NSA_ILi1EEEEEEEENS5_IJNSA_ILi256EEESF_NSA_ILi128EEEEEENS_12float_e5m2_tENS5_IJlSC_lEEESI_SJ_NS4_8TiledMMAINS4_8MMA_AtomIJNS4_10MMA_TraitsINS4_25SM100_MMA_F8F6F4_2x1SM_SSEJSI_SI_fSF_SF_NS4_17integral_constantINS4_4UMMA5MajorELSQ_0EEESR_NSO_INSP_7ScaleInELSS_0EEEST_EEEEEENS4_6LayoutINS5_IJSC_SC_SC_EEENS5_IJNSA_ILi0EEESY_SY_EEEEENS5_IJNS4_10UnderscoreES11_S11_EEEEENS4_28SM100_TMA_2SM_LOAD_MULTICASTENS4_14ComposedLayoutINS4_7SwizzleILi3ELi4ELi3EEENS4_18smem_ptr_flag_bitsILi8EEENSW_INS5_IJNSA_ILi8EEESG_EEENS5_IJSG_SC_EEEEEEEvNS4_8identityENS4_18SM100_TMA_2SM_LOADES1E_vS1F_EENS_8epilogue10collective18CollectiveEpilogueINS1I_23Sm100TmaWarpSpecializedILi4ELi2ELi64ELb0ELb0EEEJNS5_IJSG_SF_SG_EEENS5_IJNSW_ISG_SC_EENSW_INSA_ILi64EEESC_EEEEESI_SJ_SI_SJ_NS1I_6fusion15FusionCallbacksIS1M_NS1S_17LinearCombinationISI_fSI_fLNS_15FloatRoundStyleE2EEES1N_S1R_JEEENS4_5SM1004TMEM4LOAD26SM100_TMEM_LOAD_32dp32b64xENS4_13SM90_TMA_LOADENS15_INS16_ILi2ELi4ELi3EEES19_NSW_INS5_IJS1A_S1P_EEENS5_IJS1P_SC_EEEEEEENS4_39AutoVectorizingCopyWithAssumedAlignmentILi128EEENS4_14SM90_TMA_STOREES27_S29_S29_EEEvvEEEEvNT_6ParamsE) ;  /* 0xffffff3402487950 */ /* 0x000fea0003c3ffff */
.L_x_190:
[----:B------:R-:W-:-:S00]  /*cae0*/  BRA `(.L_x_190) ;  /* 0xfffffffc00fc7947 */ /* 0x000fc0000383ffff */
[----:B------:R-:W-:-:S00]  /*caf0*/  NOP ;  /* 0x0000000000007918 */ /* 0x000fc00000000000 */
        /* <DEDUP_REMOVED lines=8> */
.L_x_191:


//--------------------- .nv.global.init           --------------------------
	.section	.nv.global.init,"aw",@progbits
.nv.global.init:
	.type		$str$27,@object
	.size		$str$27,($str$28 - $str$27)
$str$27:
        /*0000*/ 	.byte	0x28, 0x61, 0x64, 0x64, 0x72, 0x65, 0x73, 0x73, 0x20, 0x26, 0x20, 0x6d, 0x61, 0x73, 0x6b, 0x29
        /*0010*/ 	.byte	0x20, 0x3d, 0x3d, 0x20, 0x30, 0x00
	.type		$str$28,@object
	.size		$str$28,($str$26 - $str$28)
$str$28:
        /*0016*/ 	.byte	0x2f, 0x74, 0x6d, 0x70, 0x2f, 0x63, 0x75, 0x74, 0x6c, 0x61, 0x73, 0x73, 0x5f, 0x73, 0x77, 0x65
        /*0026*/ 	.byte	0x65, 0x70, 0x5f, 0x73, 0x72, 0x63, 0x2f, 0x69, 0x6e, 0x63, 0x6c, 0x75, 0x64, 0x65, 0x2f, 0x63
        /*0036*/ 	.byte	0x75, 0x74, 0x65, 0x2f, 0x70, 0x6f, 0x69, 0x6e, 0x74, 0x65, 0x72, 0x5f, 0x66, 0x6c, 0x61, 0x67
        /*0046*/ 	.byte	0x67, 0x65, 0x64, 0x2e, 0x68, 0x70, 0x70, 0x00
	.type		$str$26,@object
	.size		$str$26,($str$25 - $str$26)
$str$26:
        /*004e*/ 	.byte	0x2f, 0x74, 0x6d, 0x70, 0x2f, 0x63, 0x75, 0x74, 0x6c, 0x61, 0x73, 0x73, 0x5f, 0x73, 0x77, 0x65
        /*005e*/ 	.byte	0x65, 0x70, 0x5f, 0x73, 0x72, 0x63, 0x2f, 0x69, 0x6e, 0x63, 0x6c, 0x75, 0x64, 0x65, 0x2f, 0x63
        /*006e*/ 	.byte	0x75, 0x74, 0x65, 0x2f, 0x61, 0x74, 0x6f, 0x6d, 0x2f, 0x63, 0x6f, 0x70, 0x79, 0x5f, 0x74, 0x72
        /*007e*/ 	.byte	0x61, 0x69, 0x74, 0x73, 0x5f, 0x73, 0x6d, 0x31, 0x30, 0x30, 0x2e, 0x68, 0x70, 0x70, 0x00
	.type		$str$25,@object
	.size		$str$25,(__unnamed_1 - $str$25)
$str$25:
        /*008d*/ 	.byte	0x28, 0x28, 0x75, 0x69, 0x6e, 0x74, 0x33, 0x32, 0x5f, 0x74, 0x28, 0x74, 0x68, 0x72, 0x65, 0x61
        /*009d*/ 	.byte	0x64, 0x49, 0x64, 0x78, 0x2e, 0x78, 0x29, 0x20, 0x2f, 0x20, 0x33, 0x32, 0x29, 0x20, 0x25, 0x20
        /*00ad*/ 	.byte	0x34, 0x29, 0x20, 0x3d, 0x3d, 0x20, 0x28, 0x28, 0x28, 0x74, 0x6d, 0x65, 0x6d, 0x5f, 0x61, 0x64
        /*00bd*/ 	.byte	0x64, 0x72, 0x20, 0x3e, 0x3e, 0x20, 0x31, 0x36, 0x29, 0x20, 0x2f, 0x20, 0x33, 0x32, 0x29, 0x20
        /*00cd*/ 	.byte	0x25, 0x20, 0x34, 0x29, 0x00
	.type		__unnamed_1,@object
	.size		__unnamed_1,(__unnamed_2 - __unnamed_1)
__unnamed_1:
        /*00d2*/ 	.byte	0x61, 0x75, 0x74, 0x6f, 0x20, 0x63, 0x75, 0x74, 0x65, 0x3a, 0x3a, 0x61, 0x73, 0x5f, 0x70, 0x6f
        /* <DEDUP_REMOVED lines=24> */
        /*0262*/ 	.byte	0x43, 0x3c, 0x38, 0x31, 0x39, 0x32, 0x3e, 0x3e, 0x3e, 0x3e, 0x5d, 0x00
	.type		__unnamed_2,@object
	.size		__unnamed_2,(__unnamed_3 - __unnamed_2)
__unnamed_2:
        /* <DEDUP_REMOVED lines=26> */
	.type		__unnamed_3,@object
	.size		__unnamed_3,(.L_3 - __unnamed_3)
__unnamed_3:
        /* <DEDUP_REMOVED lines=42> */
        /*06aa*/ 	.byte	0x3e, 0x3e, 0x3e, 0x3e, 0x5d, 0x00
.L_3:


//--------------------- .nv.shared._ZN7cutlass13device_kernelINS_4gemm6kernel13GemmUniversalIN4cute5tupleIJiiiiEEENS1_10collective13CollectiveMmaINS1_35MainloopSm100TmaUmmaWarpSpecializedILi5ELi2ELi2ENS5_IJNS4_1CILi2EEESB_NSA_ILi1EEEEEEEENS5_IJNSA_ILi256EEESF_NSA_ILi128EEEEEENS_12float_e5m2_tENS5_IJlSC_lEEESI_SJ_NS4_8TiledMMAINS4_8MMA_AtomIJNS4_10MMA_TraitsINS4_25SM100_MMA_F8F6F4_2x1SM_SSEJSI_SI_fSF_SF_NS4_17integral_constantINS4_4UMMA5MajorELSQ_0EEESR_NSO_INSP_7ScaleInELSS_0EEEST_EEEEEENS4_6LayoutINS5_IJSC_SC_SC_EEENS5_IJNSA_ILi0EEESY_SY_EEEEENS5_IJNS4_10UnderscoreES11_S11_EEEEENS4_28SM100_TMA_2SM_LOAD_MULTICASTENS4_14ComposedLayoutINS4_7SwizzleILi3ELi4ELi3EEENS4_18smem_ptr_flag_bitsILi8EEENSW_INS5_IJNSA_ILi8EEESG_EEENS5_IJSG_SC_EEEEEEEvNS4_8identityENS4_18SM100_TMA_2SM_LOADES1E_vS1F_EENS_8epilogue10collective18CollectiveEpilogueINS1I_23Sm100TmaWarpSpecializedILi4ELi2ELi64ELb0ELb0EEEJNS5_IJSG_SF_SG_EEENS5_IJNSW_ISG_SC_EENSW_INSA_ILi64EEESC_EEEEESI_SJ_SI_SJ_NS1I_6fusion15FusionCallbacksIS1M_NS1S_17LinearCombinationISI_fSI_fLNS_15FloatRoundStyleE2EEES1N_S1R_JEEENS4_5SM1004TMEM4LOAD26SM100_TMEM_LOAD_32dp32b64xENS4_13SM90_TMA_LOADENS15_INS16_ILi2ELi4ELi3EEES19_NSW_INS5_IJS1A_S1P_EEENS5_IJS1P_SC_EEEEEEENS4_39AutoVectorizingCopyWithAssumedAlignmentILi128EEENS4_14SM90_TMA_STOREES27_S29_S29_EEEvvEEEEvNT_6ParamsE --------------------------
	.section	.nv.shared._ZN7cutlass13device_kernelINS_4gemm6kernel13GemmUniversalIN4cute5tupleIJiiiiEEENS1_10collective13CollectiveMmaINS1_35MainloopSm100TmaUmmaWarpSpecializedILi5ELi2ELi2ENS5_IJNS4_1CILi2EEESB_NSA_ILi1EEEEEEEENS5_IJNSA_ILi256EEESF_NSA_ILi128EEEEEENS_12float_e5m2_tENS5_IJlSC_lEEESI_SJ_NS4_8TiledMMAINS4_8MMA_AtomIJNS4_10MMA_TraitsINS4_25SM100_MMA_F8F6F4_2x1SM_SSEJSI_SI_fSF_SF_NS4_17integral_constantINS4_4UMMA5MajorELSQ_0EEESR_NSO_INSP_7ScaleInELSS_0EEEST_EEEEEENS4_6LayoutINS5_IJSC_SC_SC_EEENS5_IJNSA_ILi0EEESY_SY_EEEEENS5_IJNS4_10UnderscoreES11_S11_EEEEENS4_28SM100_TMA_2SM_LOAD_MULTICASTENS4_14ComposedLayoutINS4_7SwizzleILi3ELi4ELi3EEENS4_18smem_ptr_flag_bitsILi8EEENSW_INS5_IJNSA_ILi8EEESG_EEENS5_IJSG_SC_EEEEEEEvNS4_8identityENS4_18SM100_TMA_2SM_LOADES1E_vS1F_EENS_8epilogue10collective18CollectiveEpilogueINS1I_23Sm100TmaWarpSpecializedILi4ELi2ELi64ELb0ELb0EEEJNS5_IJSG_SF_SG_EEENS5_IJNSW_ISG_SC_EENSW_INSA_ILi64EEESC_EEEEESI_SJ_SI_SJ_NS1I_6fusion15FusionCallbacksIS1M_NS1S_17LinearCombinationISI_fSI_fLNS_15FloatRoundStyleE2EEES1N_S1R_JEEENS4_5SM1004TMEM4LOAD26SM100_TMEM_LOAD_32dp32b64xENS4_13SM90_TMA_LOADENS15_INS16_ILi2ELi4ELi3EEES19_NSW_INS5_IJS1A_S1P_EEENS5_IJS1P_SC_EEEEEEENS4_39AutoVectorizingCopyWithAssumedAlignmentILi128EEENS4_14SM90_TMA_STOREES27_S29_S29_EEEvvEEEEvNT_6ParamsE,"aw",@nobits
	.sectionflags	@""
	.align	16
	.zero		1024


//--------------------- .nv.shared.reserved.0     --------------------------
	.section	.nv.shared.reserved.0,"aw",@nobits
	.weak		__nv_reservedSMEM_offset_0_alias
	.size		__nv_reservedSMEM_offset_0_alias, 0, 64
	.other		__nv_reservedSMEM_offset_0_alias,@"STO_CUDA_RESERVED_SHARED STV_DEFAULT"
__nv_reservedSMEM_offset_0_alias:
	.zero		0
.nv.shared.reserved.0:
	.zero		64
	.weak		__nv_reservedSMEM_tcgen05_partition
	.type		__nv_reservedSMEM_tcgen05_partition,@object
	.size		__nv_reservedSMEM_tcgen05_partition,(.L_0 - __nv_reservedSMEM_tcgen05_partition)
__nv_reservedSMEM_tcgen05_partition:
	.zero		32
.L_0:


//--------------------- .nv.global                --------------------------
	.section	.nv.global,"aw",@nobits
.nv.global:
	.type		_ZN40_INTERNAL_3ff85478_4_k_cu_92b68f5c_222274cute1_E,@object
	.size		_ZN40_INTERNAL_3ff85478_4_k_cu_92b68f5c_222274cute1_E,(_ZN40_INTERNAL_3ff85478_4_k_cu_92b68f5c_222274cuda3std3__45__cpo6cbeginE - _ZN40_INTERNAL_3ff85478_4_k_cu_92b68f5c_222274cute1_E)
_ZN40_INTERNAL_3ff85478_4_k_cu_92b68f5c_222274cute1_E:
	.zero		1
	.type		_ZN40_INTERNAL_3ff85478_4_k_cu_92b68f5c_222274cuda3std3__45__cpo6cbeginE,@object
	.size		_ZN40_INTERNAL_3ff85478_4_k_cu_92b68f5c_222274cuda3std3__45__cpo6cbeginE,(_ZN40_INTERNAL_3ff85478_4_k_cu_92b68f5c_222274cuda3std3__48in_placeE - _ZN40_INTERNAL_3ff85478_4_k_cu_92b68f5c_222274cuda3std3__45__cpo6cbeginE)
_ZN40_INTERNAL_3ff85478_4_k_cu_92b68f5c_222274cuda3std3__45__cpo6cbeginE:
	.zero		1
	.type		_ZN40_INTERNAL_3ff85478_4_k_cu_92b68f5c_222274cuda3std3__48in_placeE,@object
	.size		_ZN40_INTERNAL_3ff85478_4_k_cu_92b68f5c_222274cuda3std3__48in_placeE,(_ZN40_INTERNAL_3ff85478_4_k_cu_92b68f5c_222274cuda3std6ranges3__45__cpo9iter_moveE - _ZN40_INTERNAL_3ff85478_4_k_cu_92b68f5c_222274cuda3std3__48in_placeE)
_ZN40_INTERNAL_3ff85478_4_k_cu_92b68f5c_222274cuda3std3__48in_placeE:
	.zero		1
	.type		_ZN40_INTERNAL_3ff85478_4_k_cu_92b68f5c_222274cuda3std6ranges3__45__cpo9iter_moveE,@object
	.size		_ZN40_INTERNAL_3ff85478_4_k_cu_92b68f5c_222274cuda3std6ranges3__45__cpo9iter_moveE,(_ZN40_INTERNAL_3ff85478_4_k_cu_92b68f5c_222274cuda3std3__45__cpo5beginE - _ZN40_INTERNAL_3ff85478_4_k_cu_92b68f5c_222274cuda3std6ranges3__45__cpo9iter_moveE)
_ZN40_INTERNAL_3ff85478_4_k_cu_92b68f5c_222274cuda3std6ranges3__45__cpo9iter_moveE:
	.zero		1
	.type		_ZN40_INTERNAL_3ff85478_4_k_cu_92b68f5c_222274cuda3std3__45__cpo5beginE,@object
	.size		_ZN40_INTERNAL_3ff85478_4_k_cu_92b68f5c_222274cuda3std3__45__cpo5beginE,(_ZN40_INTERNAL_3ff85478_4_k_cu_92b68f5c_222274cuda3std3__442_GLOBAL__N__3ff85478_4_k_cu_92b68f5c_222276ignoreE - _ZN40_INTERNAL_3ff85478_4_k_cu_92b68f5c_222274cuda3std3__45__cpo5beginE)
_ZN40_INTERNAL_3ff85478_4_k_cu_92b68f5c_222274cuda3std3__45__cpo5beginE:
	.zero		1
	.type		_ZN40_INTERNAL_3ff85478_4_k_cu_92b68f5c_222274cuda3std3__442_GLOBAL__N__3ff85478_4_k_cu_92b68f5c_222276ignoreE,@object
	.size		_ZN40_INTERNAL_3ff85478_4_k_cu_92b68f5c_222274cuda3std3__442_GLOBAL__N__3ff85478_4_k_cu_92b68f5c_222276ignoreE,(_ZN40_INTERNAL_3ff85478_4_k_cu_92b68f5c_222274cute7productE - _ZN40_INTERNAL_3ff85478_4_k_cu_92b68f5c_222274cuda3std3__442_GLOBAL__N__3ff85478_4_k_cu_92b68f5c_222276ignoreE)
_ZN40_INTERNAL_3ff85478_4_k_cu_92b68f5c_222274cuda3std3__442_GLOBAL__N__3ff85478_4_k_cu_92b68f5c_222276ignoreE:
	.zero		1
	.type		_ZN40_INTERNAL_3ff85478_4_k_cu_92b68f5c_222274cute7productE,@object
	.size		_ZN40_INTERNAL_3ff85478_4_k_cu_92b68f5c_222274cute7productE,(_ZN40_INTERNAL_3ff85478_4_k_cu_92b68f5c_222274cuda3std3__45__cpo3endE - _ZN40_INTERNAL_3ff85478_4_k_cu_92b68f5c_222274cute7productE)
_ZN40_INTERNAL_3ff85478_4_k_cu_92b68f5c_222274cute7productE:
	.zero		1
	.type		_ZN40_INTERNAL_3ff85478_4_k_cu_92b68f5c_222274cuda3std3__45__cpo3endE,@object
	.size		_ZN40_INTERNAL_3ff85478_4_k_cu_92b68f5c_222274cuda3std3__45__cpo3endE,(_ZN40_INTERNAL_3ff85478_4_k_cu_92b68f5c_222274cuda3std3__419piecewise_constructE - _ZN40_INTERNAL_3ff85478_4_k_cu_92b68f5c_222274cuda3std3__45__cpo3endE)
_ZN40_INTERNAL_3ff85478_4_k_cu_92b68f5c_222274cuda3std3__45__cpo3endE:
	.zero		1
	.type		_ZN40_INTERNAL_3ff85478_4_k_cu_92b68f5c_222274cuda3std3__419piecewise_constructE,@object
	.size		_ZN40_INTERNAL_3ff85478_4_k_cu_92b68f5c_222274cuda3std3__419piecewise_constructE,(_ZN40_INTERNAL_3ff85478_4_k_cu_92b68f5c_222274cuda3std3__45__cpo4cendE - _ZN40_INTERNAL_3ff85478_4_k_cu_92b68f5c_222274cuda3std3__419piecewise_constructE)
_ZN40_INTERNAL_3ff85478_4_k_cu_92b68f5c_222274cuda3std3__419piecewise_constructE:
	.zero		1
	.type		_ZN40_INTERNAL_3ff85478_4_k_cu_92b68f5c_222274cuda3std3__45__cpo4cendE,@object
	.size		_ZN40_INTERNAL_3ff85478_4_k_cu_92b68f5c_222274cuda3std3__45__cpo4cendE,(_ZN40_INTERNAL_3ff85478_4_k_cu_92b68f5c_222274cuda3std6ranges3__45__cpo4swapE - _ZN40_INTERNAL_3ff85478_4_k_cu_92b68f5c_222274cuda3std3__45__cpo4cendE)
_ZN40_INTERNAL_3ff85478_4_k_cu_92b68f5c_222274cuda3std3__45__cpo4cendE:
	.zero		1
	.type		_ZN40_INTERNAL_3ff85478_4_k_cu_92b68f5c_222274cuda3std6ranges3__45__cpo4swapE,@object
	.size		_ZN40_INTERNAL_3ff85478_4_k_cu_92b68f5c_222274cuda3std6ranges3__45__cpo4swapE,(.L_11 - _ZN40_INTERNAL_3ff85478_4_k_cu_92b68f5c_222274cuda3std6ranges3__45__cpo4swapE)
_ZN40_INTERNAL_3ff85478_4_k_cu_92b68f5c_222274cuda3std6ranges3__45__cpo4swapE:
	.zero		1
.L_11:


//--------------------- .nv.constant0._ZN7cutlass13device_kernelINS_4gemm6kernel13GemmUniversalIN4cute5tupleIJiiiiEEENS1_10collective13CollectiveMmaINS1_35MainloopSm100TmaUmmaWarpSpecializedILi5ELi2ELi2ENS5_IJNS4_1CILi2EEESB_NSA_ILi1EEEEEEEENS5_IJNSA_ILi256EEESF_NSA_ILi128EEEEEENS_12float_e5m2_tENS5_IJlSC_lEEESI_SJ_NS4_8TiledMMAINS4_8MMA_AtomIJNS4_10MMA_TraitsINS4_25SM100_MMA_F8F6F4_2x1SM_SSEJSI_SI_fSF_SF_NS4_17integral_constantINS4_4UMMA5MajorELSQ_0EEESR_NSO_INSP_7ScaleInELSS_0EEEST_EEEEEENS4_6LayoutINS5_IJSC_SC_SC_EEENS5_IJNSA_ILi0EEESY_SY_EEEEENS5_IJNS4_10UnderscoreES11_S11_EEEEENS4_28SM100_TMA_2SM_LOAD_MULTICASTENS4_14ComposedLayoutINS4_7SwizzleILi3ELi4ELi3EEENS4_18smem_ptr_flag_bitsILi8EEENSW_INS5_IJNSA_ILi8EEESG_EEENS5_IJSG_SC_EEEEEEEvNS4_8identityENS4_18SM100_TMA_2SM_LOADES1E_vS1F_EENS_8epilogue10collective18CollectiveEpilogueINS1I_23Sm100TmaWarpSpecializedILi4ELi2ELi64ELb0ELb0EEEJNS5_IJSG_SF_SG_EEENS5_IJNSW_ISG_SC_EENSW_INSA_ILi64EEESC_EEEEESI_SJ_SI_SJ_NS1I_6fusion15FusionCallbacksIS1M_NS1S_17LinearCombinationISI_fSI_fLNS_15FloatRoundStyleE2EEES1N_S1R_JEEENS4_5SM1004TMEM4LOAD26SM100_TMEM_LOAD_32dp32b64xENS4_13SM90_TMA_LOADENS15_INS16_ILi2ELi4ELi3EEES19_NSW_INS5_IJS1A_S1P_EEENS5_IJS1P_SC_EEEEEEENS4_39AutoVectorizingCopyWithAssumedAlignmentILi128EEENS4_14SM90_TMA_STOREES27_S29_S29_EEEvvEEEEvNT_6ParamsE --------------------------
	.section	.nv.constant0._ZN7cutlass13device_kernelINS_4gemm6kernel13GemmUniversalIN4cute5tupleIJiiiiEEENS1_10collective13CollectiveMmaINS1_35MainloopSm100TmaUmmaWarpSpecializedILi5ELi2ELi2ENS5_IJNS4_1CILi2EEESB_NSA_ILi1EEEEEEEENS5_IJNSA_ILi256EEESF_NSA_ILi128EEEEEENS_12float_e5m2_tENS5_IJlSC_lEEESI_SJ_NS4_8TiledMMAINS4_8MMA_AtomIJNS4_10MMA_TraitsINS4_25SM100_MMA_F8F6F4_2x1SM_SSEJSI_SI_fSF_SF_NS4_17integral_constantINS4_4UMMA5MajorELSQ_0EEESR_NSO_INSP_7ScaleInELSS_0EEEST_EEEEEENS4_6LayoutINS5_IJSC_SC_SC_EEENS5_IJNSA_ILi0EEESY_SY_EEEEENS5_IJNS4_10UnderscoreES11_S11_EEEEENS4_28SM100_TMA_2SM_LOAD_MULTICASTENS4_14ComposedLayoutINS4_7SwizzleILi3ELi4ELi3EEENS4_18smem_ptr_flag_bitsILi8EEENSW_INS5_IJNSA_ILi8EEESG_EEENS5_IJSG_SC_EEEEEEEvNS4_8identityENS4_18SM100_TMA_2SM_LOADES1E_vS1F_EENS_8epilogue10collective18CollectiveEpilogueINS1I_23Sm100TmaWarpSpecializedILi4ELi2ELi64ELb0ELb0EEEJNS5_IJSG_SF_SG_EEENS5_IJNSW_ISG_SC_EENSW_INSA_ILi64EEESC_EEEEESI_SJ_SI_SJ_NS1I_6fusion15FusionCallbacksIS1M_NS1S_17LinearCombinationISI_fSI_fLNS_15FloatRoundStyleE2EEES1N_S1R_JEEENS4_5SM1004TMEM4LOAD26SM100_TMEM_LOAD_32dp32b64xENS4_13SM90_TMA_LOADENS15_INS16_ILi2ELi4ELi3EEES19_NSW_INS5_IJS1A_S1P_EEENS5_IJS1P_SC_EEEEEEENS4_39AutoVectorizingCopyWithAssumedAlignmentILi128EEENS4_14SM90_TMA_STOREES27_S29_S29_EEEvvEEEEvNT_6ParamsE,"a",@progbits
	.sectionflags	@""
	.align	4
.nv.constant0._ZN7cutlass13device_kernelINS_4gemm6kernel13GemmUniversalIN4cute5tupleIJiiiiEEENS1_10collective13CollectiveMmaINS1_35MainloopSm100TmaUmmaWarpSpecializedILi5ELi2ELi2ENS5_IJNS4_1CILi2EEESB_NSA_ILi1EEEEEEEENS5_IJNSA_ILi256EEESF_NSA_ILi128EEEEEENS_12float_e5m2_tENS5_IJlSC_lEEESI_SJ_NS4_8TiledMMAINS4_8MMA_AtomIJNS4_10MMA_TraitsINS4_25SM100_MMA_F8F6F4_2x1SM_SSEJSI_SI_fSF_SF_NS4_17integral_constantINS4_4UMMA5MajorELSQ_0EEESR_NSO_INSP_7ScaleInELSS_0EEEST_EEEEEENS4_6LayoutINS5_IJSC_SC_SC_EEENS5_IJNSA_ILi0EEESY_SY_EEEEENS5_IJNS4_10UnderscoreES11_S11_EEEEENS4_28SM100_TMA_2SM_LOAD_MULTICASTENS4_14ComposedLayoutINS4_7SwizzleILi3ELi4ELi3EEENS4_18smem_ptr_flag_bitsILi8EEENSW_INS5_IJNSA_ILi8EEESG_EEENS5_IJSG_SC_EEEEEEEvNS4_8identityENS4_18SM100_TMA_2SM_LOADES1E_vS1F_EENS_8epilogue10collective18CollectiveEpilogueINS1I_23Sm100TmaWarpSpecializedILi4ELi2ELi64ELb0ELb0EEEJNS5_IJSG_SF_SG_EEENS5_IJNSW_ISG_SC_EENSW_INSA_ILi64EEESC_EEEEESI_SJ_SI_SJ_NS1I_6fusion15FusionCallbacksIS1M_NS1S_17LinearCombinationISI_fSI_fLNS_15FloatRoundStyleE2EEES1N_S1R_JEEENS4_5SM1004TMEM4LOAD26SM100_TMEM_LOAD_32dp32b64xENS4_13SM90_TMA_LOADENS15_INS16_ILi2ELi4ELi3EEES19_NSW_INS5_IJS1A_S1P_EEENS5_IJS1P_SC_EEEEEEENS4_39AutoVectorizingCopyWithAssumedAlignmentILi128EEENS4_14SM90_TMA_STOREES27_S29_S29_EEEvvEEEEvNT_6ParamsE:
	.zero		2944


//--------------------- SYMBOLS --------------------------

	.type		.nv.reservedSmem.offset0,@object
	.size		.nv.reservedSmem.offset0,0x4
	.type		.nv.reservedSmem.cap,@object
	.size		.nv.reservedSmem.cap,0x4
	.type		__assertfail,@function
